//
// Generated by NVIDIA NVVM Compiler
//
// Compiler Build ID: CL-36424714
// Cuda compilation tools, release 13.0, V13.0.88
// Based on NVVM 20.0.0
//

.version 9.0
.target sm_100
.address_size 64

	// .globl	_Z14Kernel_SoftmaxPfii

.visible .entry _Z14Kernel_SoftmaxPfii(
	.param .u64 .ptr .align 1 _Z14Kernel_SoftmaxPfii_param_0,
	.param .u32 _Z14Kernel_SoftmaxPfii_param_1,
	.param .u32 _Z14Kernel_SoftmaxPfii_param_2
)
{
	.reg .pred 	%p<29>;
	.reg .b32 	%r<187>;
	.reg .b32 	%f<366>;
	.reg .b64 	%rd<149>;

	ld.param.u64 	%rd2, [_Z14Kernel_SoftmaxPfii_param_0];
	ld.param.u32 	%r62, [_Z14Kernel_SoftmaxPfii_param_1];
	ld.param.u32 	%r61, [_Z14Kernel_SoftmaxPfii_param_2];
	cvta.to.global.u64 	%rd1, %rd2;
	mov.u32 	%r63, %ntid.x;
	mov.u32 	%r64, %ctaid.x;
	mov.u32 	%r65, %tid.x;
	mad.lo.s32 	%r1, %r63, %r64, %r65;
	setp.ge.u32 	%p1, %r1, %r62;
	@%p1 bra 	$L__BB0_39;
	setp.lt.s32 	%p2, %r61, 1;
	mov.f32 	%f356, 0f00000000;
	@%p2 bra 	$L__BB0_14;
	mul.lo.s32 	%r2, %r61, %r1;
	and.b32  	%r3, %r61, 15;
	setp.lt.u32 	%p3, %r61, 16;
	mov.f32 	%f356, 0f00000000;
	mov.b32 	%r168, 0;
	@%p3 bra 	$L__BB0_5;
	and.b32  	%r168, %r61, 2147483632;
	neg.s32 	%r174, %r168;
	add.s32 	%r173, %r2, 7;
	mov.f32 	%f356, 0f00000000;
$L__BB0_4:
	.pragma "nounroll";
	add.s32 	%r67, %r173, -7;
	mul.wide.u32 	%rd3, %r67, 4;
	add.s64 	%rd4, %rd1, %rd3;
	ld.global.f32 	%f30, [%rd4];
	max.f32 	%f31, %f30, %f356;
	add.s32 	%r68, %r173, -6;
	mul.wide.u32 	%rd5, %r68, 4;
	add.s64 	%rd6, %rd1, %rd5;
	ld.global.f32 	%f32, [%rd6];
	max.f32 	%f33, %f32, %f31;
	add.s32 	%r69, %r173, -5;
	mul.wide.u32 	%rd7, %r69, 4;
	add.s64 	%rd8, %rd1, %rd7;
	ld.global.f32 	%f34, [%rd8];
	max.f32 	%f35, %f34, %f33;
	add.s32 	%r70, %r173, -4;
	mul.wide.u32 	%rd9, %r70, 4;
	add.s64 	%rd10, %rd1, %rd9;
	ld.global.f32 	%f36, [%rd10];
	max.f32 	%f37, %f36, %f35;
	add.s32 	%r71, %r173, -3;
	mul.wide.u32 	%rd11, %r71, 4;
	add.s64 	%rd12, %rd1, %rd11;
	ld.global.f32 	%f38, [%rd12];
	max.f32 	%f39, %f38, %f37;
	add.s32 	%r72, %r173, -2;
	mul.wide.u32 	%rd13, %r72, 4;
	add.s64 	%rd14, %rd1, %rd13;
	ld.global.f32 	%f40, [%rd14];
	max.f32 	%f41, %f40, %f39;
	add.s32 	%r73, %r173, -1;
	mul.wide.u32 	%rd15, %r73, 4;
	add.s64 	%rd16, %rd1, %rd15;
	ld.global.f32 	%f42, [%rd16];
	max.f32 	%f43, %f42, %f41;
	add.s32 	%r74, %r173, 8;
	mul.wide.u32 	%rd17, %r173, 4;
	add.s64 	%rd18, %rd1, %rd17;
	ld.global.f32 	%f44, [%rd18];
	max.f32 	%f45, %f44, %f43;
	add.s32 	%r75, %r173, 1;
	mul.wide.u32 	%rd19, %r75, 4;
	add.s64 	%rd20, %rd1, %rd19;
	ld.global.f32 	%f46, [%rd20];
	max.f32 	%f47, %f46, %f45;
	add.s32 	%r76, %r173, 2;
	mul.wide.u32 	%rd21, %r76, 4;
	add.s64 	%rd22, %rd1, %rd21;
	ld.global.f32 	%f48, [%rd22];
	max.f32 	%f49, %f48, %f47;
	add.s32 	%r77, %r173, 3;
	mul.wide.u32 	%rd23, %r77, 4;
	add.s64 	%rd24, %rd1, %rd23;
	ld.global.f32 	%f50, [%rd24];
	max.f32 	%f51, %f50, %f49;
	add.s32 	%r78, %r173, 4;
	mul.wide.u32 	%rd25, %r78, 4;
	add.s64 	%rd26, %rd1, %rd25;
	ld.global.f32 	%f52, [%rd26];
	max.f32 	%f53, %f52, %f51;
	add.s32 	%r79, %r173, 5;
	mul.wide.u32 	%rd27, %r79, 4;
	add.s64 	%rd28, %rd1, %rd27;
	ld.global.f32 	%f54, [%rd28];
	max.f32 	%f55, %f54, %f53;
	add.s32 	%r80, %r173, 6;
	mul.wide.u32 	%rd29, %r80, 4;
	add.s64 	%rd30, %rd1, %rd29;
	ld.global.f32 	%f56, [%rd30];
	max.f32 	%f57, %f56, %f55;
	add.s32 	%r81, %r173, 7;
	mul.wide.u32 	%rd31, %r81, 4;
	add.s64 	%rd32, %rd1, %rd31;
	ld.global.f32 	%f58, [%rd32];
	max.f32 	%f59, %f58, %f57;
	mul.wide.u32 	%rd33, %r74, 4;
	add.s64 	%rd34, %rd1, %rd33;
	ld.global.f32 	%f60, [%rd34];
	max.f32 	%f356, %f60, %f59;
	add.s32 	%r174, %r174, 16;
	add.s32 	%r173, %r173, 16;
	setp.eq.s32 	%p4, %r174, 0;
	@%p4 bra 	$L__BB0_5;
	bra.uni 	$L__BB0_4;
$L__BB0_5:
	setp.eq.s32 	%p5, %r3, 0;
	@%p5 bra 	$L__BB0_14;
	and.b32  	%r8, %r61, 7;
	setp.lt.u32 	%p6, %r3, 8;
	@%p6 bra 	$L__BB0_8;
	add.s32 	%r82, %r168, %r2;
	mul.wide.u32 	%rd35, %r82, 4;
	add.s64 	%rd36, %rd1, %rd35;
	ld.global.f32 	%f62, [%rd36];
	max.f32 	%f63, %f62, %f356;
	add.s32 	%r83, %r82, 1;
	mul.wide.u32 	%rd37, %r83, 4;
	add.s64 	%rd38, %rd1, %rd37;
	ld.global.f32 	%f64, [%rd38];
	max.f32 	%f65, %f64, %f63;
	add.s32 	%r84, %r82, 2;
	mul.wide.u32 	%rd39, %r84, 4;
	add.s64 	%rd40, %rd1, %rd39;
	ld.global.f32 	%f66, [%rd40];
	max.f32 	%f67, %f66, %f65;
	add.s32 	%r85, %r82, 3;
	mul.wide.u32 	%rd41, %r85, 4;
	add.s64 	%rd42, %rd1, %rd41;
	ld.global.f32 	%f68, [%rd42];
	max.f32 	%f69, %f68, %f67;
	add.s32 	%r86, %r82, 4;
	mul.wide.u32 	%rd43, %r86, 4;
	add.s64 	%rd44, %rd1, %rd43;
	ld.global.f32 	%f70, [%rd44];
	max.f32 	%f71, %f70, %f69;
	add.s32 	%r87, %r82, 5;
	mul.wide.u32 	%rd45, %r87, 4;
	add.s64 	%rd46, %rd1, %rd45;
	ld.global.f32 	%f72, [%rd46];
	max.f32 	%f73, %f72, %f71;
	add.s32 	%r88, %r82, 6;
	mul.wide.u32 	%rd47, %r88, 4;
	add.s64 	%rd48, %rd1, %rd47;
	ld.global.f32 	%f74, [%rd48];
	max.f32 	%f75, %f74, %f73;
	add.s32 	%r89, %r82, 7;
	mul.wide.u32 	%rd49, %r89, 4;
	add.s64 	%rd50, %rd1, %rd49;
	ld.global.f32 	%f76, [%rd50];
	max.f32 	%f356, %f76, %f75;
	add.s32 	%r168, %r168, 8;
$L__BB0_8:
	setp.eq.s32 	%p7, %r8, 0;
	@%p7 bra 	$L__BB0_14;
	and.b32  	%r11, %r61, 3;
	setp.lt.u32 	%p8, %r8, 4;
	@%p8 bra 	$L__BB0_11;
	add.s32 	%r90, %r168, %r2;
	mul.wide.u32 	%rd51, %r90, 4;
	add.s64 	%rd52, %rd1, %rd51;
	ld.global.f32 	%f78, [%rd52];
	max.f32 	%f79, %f78, %f356;
	add.s32 	%r91, %r90, 1;
	mul.wide.u32 	%rd53, %r91, 4;
	add.s64 	%rd54, %rd1, %rd53;
	ld.global.f32 	%f80, [%rd54];
	max.f32 	%f81, %f80, %f79;
	add.s32 	%r92, %r90, 2;
	mul.wide.u32 	%rd55, %r92, 4;
	add.s64 	%rd56, %rd1, %rd55;
	ld.global.f32 	%f82, [%rd56];
	max.f32 	%f83, %f82, %f81;
	add.s32 	%r93, %r90, 3;
	mul.wide.u32 	%rd57, %r93, 4;
	add.s64 	%rd58, %rd1, %rd57;
	ld.global.f32 	%f84, [%rd58];
	max.f32 	%f356, %f84, %f83;
	add.s32 	%r168, %r168, 4;
$L__BB0_11:
	setp.eq.s32 	%p9, %r11, 0;
	@%p9 bra 	$L__BB0_14;
	add.s32 	%r172, %r168, %r2;
	neg.s32 	%r171, %r11;
$L__BB0_13:
	.pragma "nounroll";
	mul.wide.u32 	%rd59, %r172, 4;
	add.s64 	%rd60, %rd1, %rd59;
	ld.global.f32 	%f85, [%rd60];
	max.f32 	%f356, %f85, %f356;
	add.s32 	%r172, %r172, 1;
	add.s32 	%r171, %r171, 1;
	setp.ne.s32 	%p10, %r171, 0;
	@%p10 bra 	$L__BB0_13;
$L__BB0_14:
	setp.lt.s32 	%p11, %r61, 1;
	mov.f32 	%f364, 0f00000000;
	@%p11 bra 	$L__BB0_26;
	mul.lo.s32 	%r20, %r61, %r1;
	and.b32  	%r21, %r61, 7;
	setp.lt.u32 	%p12, %r61, 8;
	mov.f32 	%f364, 0f00000000;
	mov.b32 	%r175, 0;
	@%p12 bra 	$L__BB0_18;
	and.b32  	%r175, %r61, 2147483640;
	neg.s32 	%r179, %r175;
	add.s32 	%r178, %r20, 3;
	mov.f32 	%f364, 0f00000000;
$L__BB0_17:
	.pragma "nounroll";
	add.s32 	%r95, %r178, -3;
	mul.wide.u32 	%rd61, %r95, 4;
	add.s64 	%rd62, %rd1, %rd61;
	ld.global.f32 	%f90, [%rd62];
	sub.f32 	%f91, %f90, %f356;
	fma.rn.f32 	%f92, %f91, 0f3BBB989D, 0f3F000000;
	cvt.sat.f32.f32 	%f93, %f92;
	mov.f32 	%f94, 0f4B400001;
	mov.f32 	%f95, 0f437C0000;
	fma.rm.f32 	%f96, %f93, %f95, %f94;
	add.f32 	%f97, %f96, 0fCB40007F;
	neg.f32 	%f98, %f97;
	fma.rn.f32 	%f99, %f91, 0f3FB8AA3B, %f98;
	fma.rn.f32 	%f100, %f91, 0f32A57060, %f99;
	mov.b32 	%r96, %f96;
	shl.b32 	%r97, %r96, 23;
	mov.b32 	%f101, %r97;
	ex2.approx.ftz.f32 	%f102, %f100;
	mul.f32 	%f103, %f102, %f101;
	st.global.f32 	[%rd62], %f103;
	add.f32 	%f104, %f364, %f103;
	add.s32 	%r98, %r178, -2;
	mul.wide.u32 	%rd63, %r98, 4;
	add.s64 	%rd64, %rd1, %rd63;
	ld.global.f32 	%f105, [%rd64];
	sub.f32 	%f106, %f105, %f356;
	fma.rn.f32 	%f107, %f106, 0f3BBB989D, 0f3F000000;
	cvt.sat.f32.f32 	%f108, %f107;
	fma.rm.f32 	%f109, %f108, %f95, %f94;
	add.f32 	%f110, %f109, 0fCB40007F;
	neg.f32 	%f111, %f110;
	fma.rn.f32 	%f112, %f106, 0f3FB8AA3B, %f111;
	fma.rn.f32 	%f113, %f106, 0f32A57060, %f112;
	mov.b32 	%r99, %f109;
	shl.b32 	%r100, %r99, 23;
	mov.b32 	%f114, %r100;
	ex2.approx.ftz.f32 	%f115, %f113;
	mul.f32 	%f116, %f115, %f114;
	st.global.f32 	[%rd64], %f116;
	add.f32 	%f117, %f104, %f116;
	add.s32 	%r101, %r178, -1;
	mul.wide.u32 	%rd65, %r101, 4;
	add.s64 	%rd66, %rd1, %rd65;
	ld.global.f32 	%f118, [%rd66];
	sub.f32 	%f119, %f118, %f356;
	fma.rn.f32 	%f120, %f119, 0f3BBB989D, 0f3F000000;
	cvt.sat.f32.f32 	%f121, %f120;
	fma.rm.f32 	%f122, %f121, %f95, %f94;
	add.f32 	%f123, %f122, 0fCB40007F;
	neg.f32 	%f124, %f123;
	fma.rn.f32 	%f125, %f119, 0f3FB8AA3B, %f124;
	fma.rn.f32 	%f126, %f119, 0f32A57060, %f125;
	mov.b32 	%r102, %f122;
	shl.b32 	%r103, %r102, 23;
	mov.b32 	%f127, %r103;
	ex2.approx.ftz.f32 	%f128, %f126;
	mul.f32 	%f129, %f128, %f127;
	st.global.f32 	[%rd66], %f129;
	add.f32 	%f130, %f117, %f129;
	add.s32 	%r104, %r178, 4;
	mul.wide.u32 	%rd67, %r178, 4;
	add.s64 	%rd68, %rd1, %rd67;
	ld.global.f32 	%f131, [%rd68];
	sub.f32 	%f132, %f131, %f356;
	fma.rn.f32 	%f133, %f132, 0f3BBB989D, 0f3F000000;
	cvt.sat.f32.f32 	%f134, %f133;
	fma.rm.f32 	%f135, %f134, %f95, %f94;
	add.f32 	%f136, %f135, 0fCB40007F;
	neg.f32 	%f137, %f136;
	fma.rn.f32 	%f138, %f132, 0f3FB8AA3B, %f137;
	fma.rn.f32 	%f139, %f132, 0f32A57060, %f138;
	mov.b32 	%r105, %f135;
	shl.b32 	%r106, %r105, 23;
	mov.b32 	%f140, %r106;
	ex2.approx.ftz.f32 	%f141, %f139;
	mul.f32 	%f142, %f141, %f140;
	st.global.f32 	[%rd68], %f142;
	add.f32 	%f143, %f130, %f142;
	add.s32 	%r107, %r178, 1;
	mul.wide.u32 	%rd69, %r107, 4;
	add.s64 	%rd70, %rd1, %rd69;
	ld.global.f32 	%f144, [%rd70];
	sub.f32 	%f145, %f144, %f356;
	fma.rn.f32 	%f146, %f145, 0f3BBB989D, 0f3F000000;
	cvt.sat.f32.f32 	%f147, %f146;
	fma.rm.f32 	%f148, %f147, %f95, %f94;
	add.f32 	%f149, %f148, 0fCB40007F;
	neg.f32 	%f150, %f149;
	fma.rn.f32 	%f151, %f145, 0f3FB8AA3B, %f150;
	fma.rn.f32 	%f152, %f145, 0f32A57060, %f151;
	mov.b32 	%r108, %f148;
	shl.b32 	%r109, %r108, 23;
	mov.b32 	%f153, %r109;
	ex2.approx.ftz.f32 	%f154, %f152;
	mul.f32 	%f155, %f154, %f153;
	st.global.f32 	[%rd70], %f155;
	add.f32 	%f156, %f143, %f155;
	add.s32 	%r110, %r178, 2;
	mul.wide.u32 	%rd71, %r110, 4;
	add.s64 	%rd72, %rd1, %rd71;
	ld.global.f32 	%f157, [%rd72];
	sub.f32 	%f158, %f157, %f356;
	fma.rn.f32 	%f159, %f158, 0f3BBB989D, 0f3F000000;
	cvt.sat.f32.f32 	%f160, %f159;
	fma.rm.f32 	%f161, %f160, %f95, %f94;
	add.f32 	%f162, %f161, 0fCB40007F;
	neg.f32 	%f163, %f162;
	fma.rn.f32 	%f164, %f158, 0f3FB8AA3B, %f163;
	fma.rn.f32 	%f165, %f158, 0f32A57060, %f164;
	mov.b32 	%r111, %f161;
	shl.b32 	%r112, %r111, 23;
	mov.b32 	%f166, %r112;
	ex2.approx.ftz.f32 	%f167, %f165;
	mul.f32 	%f168, %f167, %f166;
	st.global.f32 	[%rd72], %f168;
	add.f32 	%f169, %f156, %f168;
	add.s32 	%r113, %r178, 3;
	mul.wide.u32 	%rd73, %r113, 4;
	add.s64 	%rd74, %rd1, %rd73;
	ld.global.f32 	%f170, [%rd74];
	sub.f32 	%f171, %f170, %f356;
	fma.rn.f32 	%f172, %f171, 0f3BBB989D, 0f3F000000;
	cvt.sat.f32.f32 	%f173, %f172;
	fma.rm.f32 	%f174, %f173, %f95, %f94;
	add.f32 	%f175, %f174, 0fCB40007F;
	neg.f32 	%f176, %f175;
	fma.rn.f32 	%f177, %f171, 0f3FB8AA3B, %f176;
	fma.rn.f32 	%f178, %f171, 0f32A57060, %f177;
	mov.b32 	%r114, %f174;
	shl.b32 	%r115, %r114, 23;
	mov.b32 	%f179, %r115;
	ex2.approx.ftz.f32 	%f180, %f178;
	mul.f32 	%f181, %f180, %f179;
	st.global.f32 	[%rd74], %f181;
	add.f32 	%f182, %f169, %f181;
	mul.wide.u32 	%rd75, %r104, 4;
	add.s64 	%rd76, %rd1, %rd75;
	ld.global.f32 	%f183, [%rd76];
	sub.f32 	%f184, %f183, %f356;
	fma.rn.f32 	%f185, %f184, 0f3BBB989D, 0f3F000000;
	cvt.sat.f32.f32 	%f186, %f185;
	fma.rm.f32 	%f187, %f186, %f95, %f94;
	add.f32 	%f188, %f187, 0fCB40007F;
	neg.f32 	%f189, %f188;
	fma.rn.f32 	%f190, %f184, 0f3FB8AA3B, %f189;
	fma.rn.f32 	%f191, %f184, 0f32A57060, %f190;
	mov.b32 	%r116, %f187;
	shl.b32 	%r117, %r116, 23;
	mov.b32 	%f192, %r117;
	ex2.approx.ftz.f32 	%f193, %f191;
	mul.f32 	%f194, %f193, %f192;
	st.global.f32 	[%rd76], %f194;
	add.f32 	%f364, %f182, %f194;
	add.s32 	%r179, %r179, 8;
	add.s32 	%r178, %r178, 8;
	setp.eq.s32 	%p13, %r179, 0;
	@%p13 bra 	$L__BB0_18;
	bra.uni 	$L__BB0_17;
$L__BB0_18:
	setp.eq.s32 	%p14, %r21, 0;
	@%p14 bra 	$L__BB0_26;
	and.b32  	%r30, %r61, 3;
	setp.lt.u32 	%p15, %r21, 4;
	@%p15 bra 	$L__BB0_21;
	add.s32 	%r118, %r175, %r20;
	mul.wide.u32 	%rd77, %r118, 4;
	add.s64 	%rd78, %rd1, %rd77;
	ld.global.f32 	%f196, [%rd78];
	sub.f32 	%f197, %f196, %f356;
	fma.rn.f32 	%f198, %f197, 0f3BBB989D, 0f3F000000;
	cvt.sat.f32.f32 	%f199, %f198;
	mov.f32 	%f200, 0f4B400001;
	mov.f32 	%f201, 0f437C0000;
	fma.rm.f32 	%f202, %f199, %f201, %f200;
	add.f32 	%f203, %f202, 0fCB40007F;
	neg.f32 	%f204, %f203;
	fma.rn.f32 	%f205, %f197, 0f3FB8AA3B, %f204;
	fma.rn.f32 	%f206, %f197, 0f32A57060, %f205;
	mov.b32 	%r119, %f202;
	shl.b32 	%r120, %r119, 23;
	mov.b32 	%f207, %r120;
	ex2.approx.ftz.f32 	%f208, %f206;
	mul.f32 	%f209, %f208, %f207;
	st.global.f32 	[%rd78], %f209;
	add.f32 	%f210, %f364, %f209;
	add.s32 	%r121, %r118, 1;
	mul.wide.u32 	%rd79, %r121, 4;
	add.s64 	%rd80, %rd1, %rd79;
	ld.global.f32 	%f211, [%rd80];
	sub.f32 	%f212, %f211, %f356;
	fma.rn.f32 	%f213, %f212, 0f3BBB989D, 0f3F000000;
	cvt.sat.f32.f32 	%f214, %f213;
	fma.rm.f32 	%f215, %f214, %f201, %f200;
	add.f32 	%f216, %f215, 0fCB40007F;
	neg.f32 	%f217, %f216;
	fma.rn.f32 	%f218, %f212, 0f3FB8AA3B, %f217;
	fma.rn.f32 	%f219, %f212, 0f32A57060, %f218;
	mov.b32 	%r122, %f215;
	shl.b32 	%r123, %r122, 23;
	mov.b32 	%f220, %r123;
	ex2.approx.ftz.f32 	%f221, %f219;
	mul.f32 	%f222, %f221, %f220;
	st.global.f32 	[%rd80], %f222;
	add.f32 	%f223, %f210, %f222;
	add.s32 	%r124, %r118, 2;
	mul.wide.u32 	%rd81, %r124, 4;
	add.s64 	%rd82, %rd1, %rd81;
	ld.global.f32 	%f224, [%rd82];
	sub.f32 	%f225, %f224, %f356;
	fma.rn.f32 	%f226, %f225, 0f3BBB989D, 0f3F000000;
	cvt.sat.f32.f32 	%f227, %f226;
	fma.rm.f32 	%f228, %f227, %f201, %f200;
	add.f32 	%f229, %f228, 0fCB40007F;
	neg.f32 	%f230, %f229;
	fma.rn.f32 	%f231, %f225, 0f3FB8AA3B, %f230;
	fma.rn.f32 	%f232, %f225, 0f32A57060, %f231;
	mov.b32 	%r125, %f228;
	shl.b32 	%r126, %r125, 23;
	mov.b32 	%f233, %r126;
	ex2.approx.ftz.f32 	%f234, %f232;
	mul.f32 	%f235, %f234, %f233;
	st.global.f32 	[%rd82], %f235;
	add.f32 	%f236, %f223, %f235;
	add.s32 	%r127, %r118, 3;
	mul.wide.u32 	%rd83, %r127, 4;
	add.s64 	%rd84, %rd1, %rd83;
	ld.global.f32 	%f237, [%rd84];
	sub.f32 	%f238, %f237, %f356;
	fma.rn.f32 	%f239, %f238, 0f3BBB989D, 0f3F000000;
	cvt.sat.f32.f32 	%f240, %f239;
	fma.rm.f32 	%f241, %f240, %f201, %f200;
	add.f32 	%f242, %f241, 0fCB40007F;
	neg.f32 	%f243, %f242;
	fma.rn.f32 	%f244, %f238, 0f3FB8AA3B, %f243;
	fma.rn.f32 	%f245, %f238, 0f32A57060, %f244;
	mov.b32 	%r128, %f241;
	shl.b32 	%r129, %r128, 23;
	mov.b32 	%f246, %r129;
	ex2.approx.ftz.f32 	%f247, %f245;
	mul.f32 	%f248, %f247, %f246;
	st.global.f32 	[%rd84], %f248;
	add.f32 	%f364, %f236, %f248;
	add.s32 	%r175, %r175, 4;
$L__BB0_21:
	setp.eq.s32 	%p16, %r30, 0;
	@%p16 bra 	$L__BB0_26;
	setp.eq.s32 	%p17, %r30, 1;
	@%p17 bra 	$L__BB0_24;
	add.s32 	%r130, %r175, %r20;
	mul.wide.u32 	%rd85, %r130, 4;
	add.s64 	%rd86, %rd1, %rd85;
	ld.global.f32 	%f250, [%rd86];
	sub.f32 	%f251, %f250, %f356;
	fma.rn.f32 	%f252, %f251, 0f3BBB989D, 0f3F000000;
	cvt.sat.f32.f32 	%f253, %f252;
	mov.f32 	%f254, 0f4B400001;
	mov.f32 	%f255, 0f437C0000;
	fma.rm.f32 	%f256, %f253, %f255, %f254;
	add.f32 	%f257, %f256, 0fCB40007F;
	neg.f32 	%f258, %f257;
	fma.rn.f32 	%f259, %f251, 0f3FB8AA3B, %f258;
	fma.rn.f32 	%f260, %f251, 0f32A57060, %f259;
	mov.b32 	%r131, %f256;
	shl.b32 	%r132, %r131, 23;
	mov.b32 	%f261, %r132;
	ex2.approx.ftz.f32 	%f262, %f260;
	mul.f32 	%f263, %f262, %f261;
	st.global.f32 	[%rd86], %f263;
	add.f32 	%f264, %f364, %f263;
	add.s32 	%r133, %r130, 1;
	mul.wide.u32 	%rd87, %r133, 4;
	add.s64 	%rd88, %rd1, %rd87;
	ld.global.f32 	%f265, [%rd88];
	sub.f32 	%f266, %f265, %f356;
	fma.rn.f32 	%f267, %f266, 0f3BBB989D, 0f3F000000;
	cvt.sat.f32.f32 	%f268, %f267;
	fma.rm.f32 	%f269, %f268, %f255, %f254;
	add.f32 	%f270, %f269, 0fCB40007F;
	neg.f32 	%f271, %f270;
	fma.rn.f32 	%f272, %f266, 0f3FB8AA3B, %f271;
	fma.rn.f32 	%f273, %f266, 0f32A57060, %f272;
	mov.b32 	%r134, %f269;
	shl.b32 	%r135, %r134, 23;
	mov.b32 	%f274, %r135;
	ex2.approx.ftz.f32 	%f275, %f273;
	mul.f32 	%f276, %f275, %f274;
	st.global.f32 	[%rd88], %f276;
	add.f32 	%f364, %f264, %f276;
	add.s32 	%r175, %r175, 2;
$L__BB0_24:
	and.b32  	%r136, %r61, 1;
	setp.eq.b32 	%p18, %r136, 1;
	not.pred 	%p19, %p18;
	@%p19 bra 	$L__BB0_26;
	add.s32 	%r137, %r175, %r20;
	mul.wide.u32 	%rd89, %r137, 4;
	add.s64 	%rd90, %rd1, %rd89;
	ld.global.f32 	%f277, [%rd90];
	sub.f32 	%f278, %f277, %f356;
	fma.rn.f32 	%f279, %f278, 0f3BBB989D, 0f3F000000;
	cvt.sat.f32.f32 	%f280, %f279;
	mov.f32 	%f281, 0f4B400001;
	mov.f32 	%f282, 0f437C0000;
	fma.rm.f32 	%f283, %f280, %f282, %f281;
	add.f32 	%f284, %f283, 0fCB40007F;
	neg.f32 	%f285, %f284;
	fma.rn.f32 	%f286, %f278, 0f3FB8AA3B, %f285;
	fma.rn.f32 	%f287, %f278, 0f32A57060, %f286;
	mov.b32 	%r138, %f283;
	shl.b32 	%r139, %r138, 23;
	mov.b32 	%f288, %r139;
	ex2.approx.ftz.f32 	%f289, %f287;
	mul.f32 	%f290, %f289, %f288;
	st.global.f32 	[%rd90], %f290;
	add.f32 	%f364, %f364, %f290;
$L__BB0_26:
	setp.lt.s32 	%p20, %r61, 1;
	@%p20 bra 	$L__BB0_39;
	mul.lo.s32 	%r35, %r61, %r1;
	and.b32  	%r36, %r61, 15;
	setp.lt.u32 	%p21, %r61, 16;
	mov.b32 	%r182, 0;
	@%p21 bra 	$L__BB0_30;
	and.b32  	%r182, %r61, 2147483632;
	neg.s32 	%r181, %r182;
	add.s32 	%r180, %r35, 7;
$L__BB0_29:
	.pragma "nounroll";
	add.s32 	%r141, %r180, -7;
	mul.wide.u32 	%rd91, %r141, 4;
	add.s64 	%rd92, %rd1, %rd91;
	ld.global.f32 	%f291, [%rd92];
	div.rn.f32 	%f292, %f291, %f364;
	st.global.f32 	[%rd92], %f292;
	add.s32 	%r142, %r180, -6;
	mul.wide.u32 	%rd93, %r142, 4;
	add.s64 	%rd94, %rd1, %rd93;
	ld.global.f32 	%f293, [%rd94];
	div.rn.f32 	%f294, %f293, %f364;
	st.global.f32 	[%rd94], %f294;
	add.s32 	%r143, %r180, -5;
	mul.wide.u32 	%rd95, %r143, 4;
	add.s64 	%rd96, %rd1, %rd95;
	ld.global.f32 	%f295, [%rd96];
	div.rn.f32 	%f296, %f295, %f364;
	st.global.f32 	[%rd96], %f296;
	add.s32 	%r144, %r180, -4;
	mul.wide.u32 	%rd97, %r144, 4;
	add.s64 	%rd98, %rd1, %rd97;
	ld.global.f32 	%f297, [%rd98];
	div.rn.f32 	%f298, %f297, %f364;
	st.global.f32 	[%rd98], %f298;
	add.s32 	%r145, %r180, -3;
	mul.wide.u32 	%rd99, %r145, 4;
	add.s64 	%rd100, %rd1, %rd99;
	ld.global.f32 	%f299, [%rd100];
	div.rn.f32 	%f300, %f299, %f364;
	st.global.f32 	[%rd100], %f300;
	add.s32 	%r146, %r180, -2;
	mul.wide.u32 	%rd101, %r146, 4;
	add.s64 	%rd102, %rd1, %rd101;
	ld.global.f32 	%f301, [%rd102];
	div.rn.f32 	%f302, %f301, %f364;
	st.global.f32 	[%rd102], %f302;
	add.s32 	%r147, %r180, -1;
	mul.wide.u32 	%rd103, %r147, 4;
	add.s64 	%rd104, %rd1, %rd103;
	ld.global.f32 	%f303, [%rd104];
	div.rn.f32 	%f304, %f303, %f364;
	st.global.f32 	[%rd104], %f304;
	add.s32 	%r148, %r180, 8;
	mul.wide.u32 	%rd105, %r180, 4;
	add.s64 	%rd106, %rd1, %rd105;
	ld.global.f32 	%f305, [%rd106];
	div.rn.f32 	%f306, %f305, %f364;
	st.global.f32 	[%rd106], %f306;
	add.s32 	%r149, %r180, 1;
	mul.wide.u32 	%rd107, %r149, 4;
	add.s64 	%rd108, %rd1, %rd107;
	ld.global.f32 	%f307, [%rd108];
	div.rn.f32 	%f308, %f307, %f364;
	st.global.f32 	[%rd108], %f308;
	add.s32 	%r150, %r180, 2;
	mul.wide.u32 	%rd109, %r150, 4;
	add.s64 	%rd110, %rd1, %rd109;
	ld.global.f32 	%f309, [%rd110];
	div.rn.f32 	%f310, %f309, %f364;
	st.global.f32 	[%rd110], %f310;
	add.s32 	%r151, %r180, 3;
	mul.wide.u32 	%rd111, %r151, 4;
	add.s64 	%rd112, %rd1, %rd111;
	ld.global.f32 	%f311, [%rd112];
	div.rn.f32 	%f312, %f311, %f364;
	st.global.f32 	[%rd112], %f312;
	add.s32 	%r152, %r180, 4;
	mul.wide.u32 	%rd113, %r152, 4;
	add.s64 	%rd114, %rd1, %rd113;
	ld.global.f32 	%f313, [%rd114];
	div.rn.f32 	%f314, %f313, %f364;
	st.global.f32 	[%rd114], %f314;
	add.s32 	%r153, %r180, 5;
	mul.wide.u32 	%rd115, %r153, 4;
	add.s64 	%rd116, %rd1, %rd115;
	ld.global.f32 	%f315, [%rd116];
	div.rn.f32 	%f316, %f315, %f364;
	st.global.f32 	[%rd116], %f316;
	add.s32 	%r154, %r180, 6;
	mul.wide.u32 	%rd117, %r154, 4;
	add.s64 	%rd118, %rd1, %rd117;
	ld.global.f32 	%f317, [%rd118];
	div.rn.f32 	%f318, %f317, %f364;
	st.global.f32 	[%rd118], %f318;
	add.s32 	%r155, %r180, 7;
	mul.wide.u32 	%rd119, %r155, 4;
	add.s64 	%rd120, %rd1, %rd119;
	ld.global.f32 	%f319, [%rd120];
	div.rn.f32 	%f320, %f319, %f364;
	st.global.f32 	[%rd120], %f320;
	mul.wide.u32 	%rd121, %r148, 4;
	add.s64 	%rd122, %rd1, %rd121;
	ld.global.f32 	%f321, [%rd122];
	div.rn.f32 	%f322, %f321, %f364;
	st.global.f32 	[%rd122], %f322;
	add.s32 	%r181, %r181, 16;
	add.s32 	%r180, %r180, 16;
	setp.ne.s32 	%p22, %r181, 0;
	@%p22 bra 	$L__BB0_29;
$L__BB0_30:
	setp.eq.s32 	%p23, %r36, 0;
	@%p23 bra 	$L__BB0_39;
	and.b32  	%r49, %r61, 7;
	setp.lt.u32 	%p24, %r36, 8;
	@%p24 bra 	$L__BB0_33;
	add.s32 	%r156, %r182, %r35;
	mul.wide.u32 	%rd123, %r156, 4;
	add.s64 	%rd124, %rd1, %rd123;
	ld.global.f32 	%f323, [%rd124];
	div.rn.f32 	%f324, %f323, %f364;
	st.global.f32 	[%rd124], %f324;
	add.s32 	%r157, %r156, 1;
	mul.wide.u32 	%rd125, %r157, 4;
	add.s64 	%rd126, %rd1, %rd125;
	ld.global.f32 	%f325, [%rd126];
	div.rn.f32 	%f326, %f325, %f364;
	st.global.f32 	[%rd126], %f326;
	add.s32 	%r158, %r156, 2;
	mul.wide.u32 	%rd127, %r158, 4;
	add.s64 	%rd128, %rd1, %rd127;
	ld.global.f32 	%f327, [%rd128];
	div.rn.f32 	%f328, %f327, %f364;
	st.global.f32 	[%rd128], %f328;
	add.s32 	%r159, %r156, 3;
	mul.wide.u32 	%rd129, %r159, 4;
	add.s64 	%rd130, %rd1, %rd129;
	ld.global.f32 	%f329, [%rd130];
	div.rn.f32 	%f330, %f329, %f364;
	st.global.f32 	[%rd130], %f330;
	add.s32 	%r160, %r156, 4;
	mul.wide.u32 	%rd131, %r160, 4;
	add.s64 	%rd132, %rd1, %rd131;
	ld.global.f32 	%f331, [%rd132];
	div.rn.f32 	%f332, %f331, %f364;
	st.global.f32 	[%rd132], %f332;
	add.s32 	%r161, %r156, 5;
	mul.wide.u32 	%rd133, %r161, 4;
	add.s64 	%rd134, %rd1, %rd133;
	ld.global.f32 	%f333, [%rd134];
	div.rn.f32 	%f334, %f333, %f364;
	st.global.f32 	[%rd134], %f334;
	add.s32 	%r162, %r156, 6;
	mul.wide.u32 	%rd135, %r162, 4;
	add.s64 	%rd136, %rd1, %rd135;
	ld.global.f32 	%f335, [%rd136];
	div.rn.f32 	%f336, %f335, %f364;
	st.global.f32 	[%rd136], %f336;
	add.s32 	%r163, %r156, 7;
	mul.wide.u32 	%rd137, %r163, 4;
	add.s64 	%rd138, %rd1, %rd137;
	ld.global.f32 	%f337, [%rd138];
	div.rn.f32 	%f338, %f337, %f364;
	st.global.f32 	[%rd138], %f338;
	add.s32 	%r182, %r182, 8;
$L__BB0_33:
	setp.eq.s32 	%p25, %r49, 0;
	@%p25 bra 	$L__BB0_39;
	and.b32  	%r52, %r61, 3;
	setp.lt.u32 	%p26, %r49, 4;
	@%p26 bra 	$L__BB0_36;
	add.s32 	%r164, %r182, %r35;
	mul.wide.u32 	%rd139, %r164, 4;
	add.s64 	%rd140, %rd1, %rd139;
	ld.global.f32 	%f339, [%rd140];
	div.rn.f32 	%f340, %f339, %f364;
	st.global.f32 	[%rd140], %f340;
	add.s32 	%r165, %r164, 1;
	mul.wide.u32 	%rd141, %r165, 4;
	add.s64 	%rd142, %rd1, %rd141;
	ld.global.f32 	%f341, [%rd142];
	div.rn.f32 	%f342, %f341, %f364;
	st.global.f32 	[%rd142], %f342;
	add.s32 	%r166, %r164, 2;
	mul.wide.u32 	%rd143, %r166, 4;
	add.s64 	%rd144, %rd1, %rd143;
	ld.global.f32 	%f343, [%rd144];
	div.rn.f32 	%f344, %f343, %f364;
	st.global.f32 	[%rd144], %f344;
	add.s32 	%r167, %r164, 3;
	mul.wide.u32 	%rd145, %r167, 4;
	add.s64 	%rd146, %rd1, %rd145;
	ld.global.f32 	%f345, [%rd146];
	div.rn.f32 	%f346, %f345, %f364;
	st.global.f32 	[%rd146], %f346;
	add.s32 	%r182, %r182, 4;
$L__BB0_36:
	setp.eq.s32 	%p27, %r52, 0;
	@%p27 bra 	$L__BB0_39;
	add.s32 	%r186, %r182, %r35;
	neg.s32 	%r185, %r52;
$L__BB0_38:
	.pragma "nounroll";
	mul.wide.u32 	%rd147, %r186, 4;
	add.s64 	%rd148, %rd1, %rd147;
	ld.global.f32 	%f347, [%rd148];
	div.rn.f32 	%f348, %f347, %f364;
	st.global.f32 	[%rd148], %f348;
	add.s32 	%r186, %r186, 1;
	add.s32 	%r185, %r185, 1;
	setp.ne.s32 	%p28, %r185, 0;
	@%p28 bra 	$L__BB0_38;
$L__BB0_39:
	ret;

}


// ===== COMPILED SASS (sm_100) =====

	.target	sm_100

	.elftype	@"ET_EXEC"


//--------------------- .note.nv.tkinfo           --------------------------
	.section	.note.nv.tkinfo,"",@"SHT_NOTE"
	.sectionflags	@"SHF_NOTE_NV_TKINFO"
	.tkinfo
        /*0018*/ 	.word	0x00000002
        /*0030*/ 	.string	""
        /*0030*/ 	.string	"ptxas"
        /*0030*/ 	.string	"Cuda compilation tools, release 13.0, V13.0.88"
        /*0030*/ 	.string	"Build cuda_13.0.r13.0/compiler.36424714_0"
        /*0030*/ 	.string	"-arch sm_100 -m 64 "



//--------------------- .note.nv.cuinfo           --------------------------
	.section	.note.nv.cuinfo,"",@"SHT_NOTE"
	.sectionflags	@"SHF_NOTE_NV_CUINFO"
        /*0018*/ 	.short	0x0002
        /*001a*/ 	.short	0x0064
        /*001c*/ 	.short	0x0082
	.zero		2


//--------------------- .nv.info                  --------------------------
	.section	.nv.info,"",@"SHT_CUDA_INFO"
	.align	4


	//----- nvinfo : EIATTR_REGCOUNT
	.align		4
        /*0000*/ 	.byte	0x04, 0x2f
        /*0002*/ 	.short	(.L_1 - .L_0)
	.align		4
.L_0:
        /*0004*/ 	.word	index@(_Z14Kernel_SoftmaxPfii)
        /*0008*/ 	.word	0x00000020


	//----- nvinfo : EIATTR_FRAME_SIZE
	.align		4
.L_1:
        /*000c*/ 	.byte	0x04, 0x11
        /*000e*/ 	.short	(.L_3 - .L_2)
	.align		4
.L_2:
        /*0010*/ 	.word	index@($__internal_0_$__cuda_sm3x_div_rn_noftz_f32_slowpath)
        /*0014*/ 	.word	0x00000000


	//----- nvinfo : EIATTR_FRAME_SIZE
	.align		4
.L_3:
        /*0018*/ 	.byte	0x04, 0x11
        /*001a*/ 	.short	(.L_5 - .L_4)
	.align		4
.L_4:
        /*001c*/ 	.word	index@(_Z14Kernel_SoftmaxPfii)
        /*0020*/ 	.word	0x00000000


	//----- nvinfo : EIATTR_MIN_STACK_SIZE
	.align		4
.L_5:
        /*0024*/ 	.byte	0x04, 0x12
        /*0026*/ 	.short	(.L_7 - .L_6)
	.align		4
.L_6:
        /*0028*/ 	.word	index@(_Z14Kernel_SoftmaxPfii)
        /*002c*/ 	.word	0x00000000
.L_7:


//--------------------- .nv.compat                --------------------------
	.section	.nv.compat,"",@"SHT_CUDA_COMPAT_INFO"
	.align	4
        /*0000*/ 	.byte	0x02, 0x09, 0x00, 0x00, 0x02, 0x02, 0x01, 0x00, 0x02, 0x05, 0x05, 0x00, 0x03, 0x07, 0x01, 0x01
        /*0010*/ 	.byte	0x02, 0x03, 0x00, 0x00, 0x02, 0x06, 0x01, 0x00, 0x04, 0x0b, 0x08, 0x00, 0x01, 0x00, 0x00, 0x00
        /*0020*/ 	.byte	0x00, 0x00, 0x00, 0x00


//--------------------- .nv.info._Z14Kernel_SoftmaxPfii --------------------------
	.section	.nv.info._Z14Kernel_SoftmaxPfii,"",@"SHT_CUDA_INFO"
	.sectionflags	@""
	.align	4


	//----- nvinfo : EIATTR_CUDA_API_VERSION
	.align		4
        /*0000*/ 	.byte	0x04, 0x37
        /*0002*/ 	.short	(.L_9 - .L_8)
.L_8:
        /*0004*/ 	.word	0x00000082


	//----- nvinfo : EIATTR_KPARAM_INFO
	.align		4
.L_9:
        /*0008*/ 	.byte	0x04, 0x17
        /*000a*/ 	.short	(.L_11 - .L_10)
.L_10:
        /*000c*/ 	.word	0x00000000
        /*0010*/ 	.short	0x0002
        /*0012*/ 	.short	0x000c
        /*0014*/ 	.byte	0x00, 0xf0, 0x11, 0x00


	//----- nvinfo : EIATTR_KPARAM_INFO
	.align		4
.L_11:
        /*0018*/ 	.byte	0x04, 0x17
        /*001a*/ 	.short	(.L_13 - .L_12)
.L_12:
        /*001c*/ 	.word	0x00000000
        /*0020*/ 	.short	0x0001
        /*0022*/ 	.short	0x0008
        /*0024*/ 	.byte	0x00, 0xf0, 0x11, 0x00


	//----- nvinfo : EIATTR_KPARAM_INFO
	.align		4
.L_13:
        /*0028*/ 	.byte	0x04, 0x17
        /*002a*/ 	.short	(.L_15 - .L_14)
.L_14:
        /*002c*/ 	.word	0x00000000
        /*0030*/ 	.short	0x0000
        /*0032*/ 	.short	0x0000
        /*0034*/ 	.byte	0x00, 0xf5, 0x21, 0x00


	//----- nvinfo : EIATTR_SPARSE_MMA_MASK
	.align		4
.L_15:
        /*0038*/ 	.byte	0x03, 0x50
        /*003a*/ 	.short	0x0000


	//----- nvinfo : EIATTR_MAXREG_COUNT
	.align		4
        /*003c*/ 	.byte	0x03, 0x1b
        /*003e*/ 	.short	0x00ff


	//----- nvinfo : EIATTR_MERCURY_ISA_VERSION
	.align		4
        /*0040*/ 	.byte	0x03, 0x5f
        /*0042*/ 	.short	0x0101


	//----- nvinfo : EIATTR_VRC_CTA_INIT_COUNT
	.align		4
        /*0044*/ 	.byte	0x02, 0x4a
	.zero		1
	.zero		1


	//----- nvinfo : EIATTR_EXIT_INSTR_OFFSETS
	.align		4
        /*0048*/ 	.byte	0x04, 0x1c
        /*004a*/ 	.short	(.L_17 - .L_16)


	//   ....[0]....
.L_16:
        /*004c*/ 	.word	0x00000070


	//   ....[1]....
        /*0050*/ 	.word	0x00001960


	//   ....[2]....
        /*0054*/ 	.word	0x00002c10


	//   ....[3]....
        /*0058*/ 	.word	0x000035f0


	//   ....[4]....
        /*005c*/ 	.word	0x00003b10


	//   ....[5]....
        /*0060*/ 	.word	0x00003ca0


	//----- nvinfo : EIATTR_CRS_STACK_SIZE
	.align		4
.L_17:
        /*0064*/ 	.byte	0x04, 0x1e
        /*0066*/ 	.short	(.L_19 - .L_18)
.L_18:
        /*0068*/ 	.word	0x00000000


	//----- nvinfo : EIATTR_CBANK_PARAM_SIZE
	.align		4
.L_19:
        /*006c*/ 	.byte	0x03, 0x19
        /*006e*/ 	.short	0x0010


	//----- nvinfo : EIATTR_PARAM_CBANK
	.align		4
        /*0070*/ 	.byte	0x04, 0x0a
        /*0072*/ 	.short	(.L_21 - .L_20)
	.align		4
.L_20:
        /*0074*/ 	.word	index@(.nv.constant0._Z14Kernel_SoftmaxPfii)
        /*0078*/ 	.short	0x0380
        /*007a*/ 	.short	0x0010


	//----- nvinfo : EIATTR_SW_WAR
	.align		4
.L_21:
        /*007c*/ 	.byte	0x04, 0x36
        /*007e*/ 	.short	(.L_23 - .L_22)
.L_22:
        /*0080*/ 	.word	0x00000008
.L_23:


//--------------------- .nv.callgraph             --------------------------
	.section	.nv.callgraph,"",@"SHT_CUDA_CALLGRAPH"
	.align	4
	.sectionentsize	8
	.align		4
        /*0000*/ 	.word	0x00000000
	.align		4
        /*0004*/ 	.word	0xffffffff
	.align		4
        /*0008*/ 	.word	0x00000000
	.align		4
        /*000c*/ 	.word	0xfffffffe
	.align		4
        /*0010*/ 	.word	0x00000000
	.align		4
        /*0014*/ 	.word	0xfffffffd
	.align		4
        /*0018*/ 	.word	0x00000000
	.align		4
        /*001c*/ 	.word	0xfffffffc


//--------------------- .text._Z14Kernel_SoftmaxPfii --------------------------
	.section	.text._Z14Kernel_SoftmaxPfii,"ax",@progbits
	.align	128
        .global         _Z14Kernel_SoftmaxPfii
        .type           _Z14Kernel_SoftmaxPfii,@function
        .size           _Z14Kernel_SoftmaxPfii,(.L_x_86 - _Z14Kernel_SoftmaxPfii)
        .other          _Z14Kernel_SoftmaxPfii,@"STO_CUDA_ENTRY STV_DEFAULT"
_Z14Kernel_SoftmaxPfii:
.text._Z14Kernel_SoftmaxPfii:
[----:B------:R-:W-:Y:S01]  /*0000*/  LDC R1, c[0x0][0x37c] ;  /* 0x0000df00ff017b82 */ /* 0x000fe20000000800 */
[----:B------:R-:W0:Y:S01]  /*0010*/  S2R R8, SR_CTAID.X ;  /* 0x0000000000087919 */ /* 0x000e220000002500 */
[----:B------:R-:W0:Y:S01]  /*0020*/  LDCU UR4, c[0x0][0x360] ;  /* 0x00006c00ff0477ac */ /* 0x000e220008000800 */
[----:B------:R-:W0:Y:S01]  /*0030*/  S2R R3, SR_TID.X ;  /* 0x0000000000037919 */ /* 0x000e220000002100 */
[----:B------:R-:W1:Y:S01]  /*0040*/  LDCU UR5, c[0x0][0x388] ;  /* 0x00007100ff0577ac */ /* 0x000e620008000800 */
[----:B0-----:R-:W-:-:S05]  /*0050*/  IMAD R8, R8, UR4, R3 ;  /* 0x0000000408087c24 */ /* 0x001fca000f8e0203 */
[----:B-1----:R-:W-:-:S13]  /*0060*/  ISETP.GE.U32.AND P0, PT, R8, UR5, PT ;  /* 0x0000000508007c0c */ /* 0x002fda000bf06070 */
[----:B------:R-:W-:Y:S05]  /*0070*/  @P0 EXIT ;  /* 0x000000000000094d */ /* 0x000fea0003800000 */
[----:B------:R-:W0:Y:S01]  /*0080*/  LDC R5, c[0x0][0x38c] ;  /* 0x0000e300ff057b82 */ /* 0x000e220000000800 */
[----:B------:R-:W1:Y:S01]  /*0090*/  LDCU.64 UR6, c[0x0][0x358] ;  /* 0x00006b00ff0677ac */ /* 0x000e620008000a00 */
[----:B------:R-:W-:Y:S01]  /*00a0*/  HFMA2 R0, -RZ, RZ, 0, 0 ;  /* 0x00000000ff007431 */ /* 0x000fe200000001ff */
[----:B0-----:R-:W-:-:S13]  /*00b0*/  ISETP.GE.AND P0, PT, R5, 0x1, PT ;  /* 0x000000010500780c */ /* 0x001fda0003f06270 */
[----:B-1----:R-:W-:Y:S05]  /*00c0*/  @!P0 BRA `(.L_x_0) ;  /* 0x0000000800288947 */ /* 0x002fea0003800000 */
[C---:B------:R-:W-:Y:S02]  /*00d0*/  ISETP.GE.U32.AND P0, PT, R5.reuse, 0x10, PT ;  /* 0x000000100500780c */ /* 0x040fe40003f06070 */
[----:B------:R-:W-:Y:S02]  /*00e0*/  LOP3.LUT R2, R5, 0xf, RZ, 0xc0, !PT ;  /* 0x0000000f05027812 */ /* 0x000fe400078ec0ff */
[----:B------:R-:W-:Y:S02]  /*00f0*/  MOV R0, RZ ;  /* 0x000000ff00007202 */ /* 0x000fe40000000f00 */
[----:B------:R-:W-:Y:S02]  /*0100*/  ISETP.NE.AND P1, PT, R2, RZ, PT ;  /* 0x000000ff0200720c */ /* 0x000fe40003f25270 */
[----:B------:R-:W-:-:S05]  /*0110*/  MOV R3, RZ ;  /* 0x000000ff00037202 */ /* 0x000fca0000000f00 */
[----:B------:R-:W-:Y:S06]  /*0120*/  @!P0 BRA `(.L_x_1) ;  /* 0x0000000400008947 */ /* 0x000fec0003800000 */
[----:B------:R-:W-:Y:S01]  /*0130*/  LOP3.LUT R3, R5, 0x7ffffff0, RZ, 0xc0, !PT ;  /* 0x7ffffff005037812 */ /* 0x000fe200078ec0ff */
[----:B------:R-:W-:Y:S01]  /*0140*/  IMAD R4, R8, R5, 0x7 ;  /* 0x0000000708047424 */ /* 0x000fe200078e0205 */
[----:B------:R-:W-:Y:S02]  /*0150*/  MOV R0, RZ ;  /* 0x000000ff00007202 */ /* 0x000fe40000000f00 */
[----:B------:R-:W-:-:S07]  /*0160*/  IADD3 R7, PT, PT, -R3, RZ, RZ ;  /* 0x000000ff03077210 */ /* 0x000fce0007ffe1ff */
.L_x_2:
[----:B------:R-:W0:Y:S01]  /*0170*/  LDC.64 R10, c[0x0][0x380] ;  /* 0x0000e000ff0a7b82 */ /* 0x000e220000000a00 */
[C---:B------:R-:W-:Y:S02]  /*0180*/  IADD3 R19, PT, PT, R4.reuse, -0x7, RZ ;  /* 0xfffffff904137810 */ /* 0x040fe40007ffe0ff */
[C---:B------:R-:W-:Y:S02]  /*0190*/  IADD3 R21, PT, PT, R4.reuse, -0x6, RZ ;  /* 0xfffffffa04157810 */ /* 0x040fe40007ffe0ff */
[C---:B------:R-:W-:Y:S02]  /*01a0*/  IADD3 R25, PT, PT, R4.reuse, -0x5, RZ ;  /* 0xfffffffb04197810 */ /* 0x040fe40007ffe0ff */
[C---:B------:R-:W-:Y:S02]  /*01b0*/  IADD3 R13, PT, PT, R4.reuse, -0x4, RZ ;  /* 0xfffffffc040d7810 */ /* 0x040fe40007ffe0ff */
[C---:B------:R-:W-:Y:S02]  /*01c0*/  IADD3 R15, PT, PT, R4.reuse, -0x3, RZ ;  /* 0xfffffffd040f7810 */ /* 0x040fe40007ffe0ff */
[----:B------:R-:W-:-:S02]  /*01d0*/  IADD3 R17, PT, PT, R4, -0x2, RZ ;  /* 0xfffffffe04117810 */ /* 0x000fc40007ffe0ff */
[----:B------:R-:W-:Y:S01]  /*01e0*/  IADD3 R9, PT, PT, R4, -0x1, RZ ;  /* 0xffffffff04097810 */ /* 0x000fe20007ffe0ff */
[----:B0-----:R-:W-:-:S04]  /*01f0*/  IMAD.WIDE.U32 R18, R19, 0x4, R10 ;  /* 0x0000000413127825 */ /* 0x001fc800078e000a */
[--C-:B------:R-:W-:Y:S01]  /*0200*/  IMAD.WIDE.U32 R20, R21, 0x4, R10.reuse ;  /* 0x0000000415147825 */ /* 0x100fe200078e000a */
[----:B------:R0:W2:Y:S03]  /*0210*/  LDG.E R6, desc[UR6][R18.64] ;  /* 0x0000000612067981 */ /* 0x0000a6000c1e1900 */
[--C-:B------:R-:W-:Y:S01]  /*0220*/  IMAD.WIDE.U32 R24, R25, 0x4, R10.reuse ;  /* 0x0000000419187825 */ /* 0x100fe200078e000a */
[----:B------:R-:W2:Y:S03]  /*0230*/  LDG.E R5, desc[UR6][R20.64] ;  /* 0x0000000614057981 */ /* 0x000ea6000c1e1900 */
[--C-:B------:R-:W-:Y:S01]  /*0240*/  IMAD.WIDE.U32 R12, R13, 0x4, R10.reuse ;  /* 0x000000040d0c7825 */ /* 0x100fe200078e000a */
[----:B------:R-:W3:Y:S03]  /*0250*/  LDG.E R28, desc[UR6][R24.64] ;  /* 0x00000006181c7981 */ /* 0x000ee6000c1e1900 */
[--C-:B------:R-:W-:Y:S01]  /*0260*/  IMAD.WIDE.U32 R14, R15, 0x4, R10.reuse ;  /* 0x000000040f0e7825 */ /* 0x100fe200078e000a */
[----:B------:R1:W3:Y:S03]  /*0270*/  LDG.E R29, desc[UR6][R12.64] ;  /* 0x000000060c1d7981 */ /* 0x0002e6000c1e1900 */
[--C-:B------:R-:W-:Y:S01]  /*0280*/  IMAD.WIDE.U32 R16, R17, 0x4, R10.reuse ;  /* 0x0000000411107825 */ /* 0x100fe200078e000a */
[----:B------:R4:W5:Y:S03]  /*0290*/  LDG.E R26, desc[UR6][R14.64] ;  /* 0x000000060e1a7981 */ /* 0x000966000c1e1900 */
[--C-:B0-----:R-:W-:Y:S01]  /*02a0*/  IMAD.WIDE.U32 R18, R9, 0x4, R10.reuse ;  /* 0x0000000409127825 */ /* 0x101fe200078e000a */
[C---:B------:R-:W-:Y:S01]  /*02b0*/  IADD3 R9, PT, PT, R4.reuse, 0x1, RZ ;  /* 0x0000000104097810 */ /* 0x040fe20007ffe0ff */
[----:B------:R0:W5:Y:S01]  /*02c0*/  LDG.E R27, desc[UR6][R16.64] ;  /* 0x00000006101b7981 */ /* 0x000162000c1e1900 */
[C---:B-1----:R-:W-:Y:S01]  /*02d0*/  IADD3 R13, PT, PT, R4.reuse, 0x2, RZ ;  /* 0x00000002040d7810 */ /* 0x042fe20007ffe0ff */
[----:B------:R-:W-:-:S02]  /*02e0*/  IMAD.WIDE.U32 R22, R4, 0x4, R10 ;  /* 0x0000000404167825 */ /* 0x000fc400078e000a */
[----:B------:R1:W5:Y:S01]  /*02f0*/  LDG.E R20, desc[UR6][R18.64] ;  /* 0x0000000612147981 */ /* 0x000362000c1e1900 */
[C---:B----4-:R-:W-:Y:S01]  /*0300*/  IADD3 R15, PT, PT, R4.reuse, 0x3, RZ ;  /* 0x00000003040f7810 */ /* 0x050fe20007ffe0ff */
[--C-:B------:R-:W-:Y:S02]  /*0310*/  IMAD.WIDE.U32 R24, R9, 0x4, R10.reuse ;  /* 0x0000000409187825 */ /* 0x100fe400078e000a */
[----:B------:R4:W5:Y:S01]  /*0320*/  LDG.E R21, desc[UR6][R22.64] ;  /* 0x0000000616157981 */ /* 0x000962000c1e1900 */
[C---:B0-----:R-:W-:Y:S01]  /*0330*/  IADD3 R17, PT, PT, R4.reuse, 0x4, RZ ;  /* 0x0000000404117810 */ /* 0x041fe20007ffe0ff */
[--C-:B------:R-:W-:Y:S02]  /*0340*/  IMAD.WIDE.U32 R12, R13, 0x4, R10.reuse ;  /* 0x000000040d0c7825 */ /* 0x100fe400078e000a */
[----:B------:R0:W5:Y:S01]  /*0350*/  LDG.E R9, desc[UR6][R24.64] ;  /* 0x0000000618097981 */ /* 0x000162000c1e1900 */
[----:B-1----:R-:W-:Y:S01]  /*0360*/  IADD3 R19, PT, PT, R4, 0x5, RZ ;  /* 0x0000000504137810 */ /* 0x002fe20007ffe0ff */
[----:B------:R-:W-:-:S02]  /*0370*/  IMAD.WIDE.U32 R14, R15, 0x4, R10 ;  /* 0x000000040f0e7825 */ /* 0x000fc400078e000a */
[----:B------:R1:W5:Y:S01]  /*0380*/  LDG.E R12, desc[UR6][R12.64] ;  /* 0x000000060c0c7981 */ /* 0x000362000c1e1900 */
[C---:B----4-:R-:W-:Y:S01]  /*0390*/  IADD3 R23, PT, PT, R4.reuse, 0x6, RZ ;  /* 0x0000000604177810 */ /* 0x050fe20007ffe0ff */
[--C-:B------:R-:W-:Y:S02]  /*03a0*/  IMAD.WIDE.U32 R16, R17, 0x4, R10.reuse ;  /* 0x0000000411107825 */ /* 0x100fe400078e000a */
[----:B------:R-:W4:Y:S01]  /*03b0*/  LDG.E R14, desc[UR6][R14.64] ;  /* 0x000000060e0e7981 */ /* 0x000f22000c1e1900 */
[C---:B0-----:R-:W-:Y:S01]  /*03c0*/  IADD3 R25, PT, PT, R4.reuse, 0x7, RZ ;  /* 0x0000000704197810 */ /* 0x041fe20007ffe0ff */
[--C-:B------:R-:W-:Y:S02]  /*03d0*/  IMAD.WIDE.U32 R18, R19, 0x4, R10.reuse ;  /* 0x0000000413127825 */ /* 0x100fe400078e000a */
[----:B------:R-:W4:Y:S01]  /*03e0*/  LDG.E R17, desc[UR6][R16.64] ;  /* 0x0000000610117981 */ /* 0x000f22000c1e1900 */
[----:B-1----:R-:W-:Y:S01]  /*03f0*/  IADD3 R13, PT, PT, R4, 0x8, RZ ;  /* 0x00000008040d7810 */ /* 0x002fe20007ffe0ff */
[----:B------:R-:W-:-:S02]  /*0400*/  IMAD.WIDE.U32 R22, R23, 0x4, R10 ;  /* 0x0000000417167825 */ /* 0x000fc400078e000a */
[----:B------:R-:W4:Y:S02]  /*0410*/  LDG.E R18, desc[UR6][R18.64] ;  /* 0x0000000612127981 */ /* 0x000f24000c1e1900 */
[--C-:B------:R-:W-:Y:S02]  /*0420*/  IMAD.WIDE.U32 R24, R25, 0x4, R10.reuse ;  /* 0x0000000419187825 */ /* 0x100fe400078e000a */
[----:B------:R-:W4:Y:S02]  /*0430*/  LDG.E R23, desc[UR6][R22.64] ;  /* 0x0000000616177981 */ /* 0x000f24000c1e1900 */
[----:B------:R-:W-:Y:S02]  /*0440*/  IMAD.WIDE.U32 R10, R13, 0x4, R10 ;  /* 0x000000040d0a7825 */ /* 0x000fe400078e000a */
[----:B------:R-:W4:Y:S04]  /*0450*/  LDG.E R24, desc[UR6][R24.64] ;  /* 0x0000000618187981 */ /* 0x000f28000c1e1900 */
[----:B------:R-:W4:Y:S01]  /*0460*/  LDG.E R10, desc[UR6][R10.64] ;  /* 0x000000060a0a7981 */ /* 0x000f22000c1e1900 */
[----:B------:R-:W-:-:S04]  /*0470*/  IADD3 R7, PT, PT, R7, 0x10, RZ ;  /* 0x0000001007077810 */ /* 0x000fc80007ffe0ff */
[----:B------:R-:W-:Y:S02]  /*0480*/  ISETP.NE.AND P0, PT, R7, RZ, PT ;  /* 0x000000ff0700720c */ /* 0x000fe40003f05270 */
[----:B------:R-:W-:Y:S02]  /*0490*/  IADD3 R4, PT, PT, R4, 0x10, RZ ;  /* 0x0000001004047810 */ /* 0x000fe40007ffe0ff */
[----:B--2---:R-:W-:-:S04]  /*04a0*/  FMNMX3 R5, R6, R0, R5, !PT ;  /* 0x0000000006057276 */ /* 0x004fc80007800005 */
[----:B---3--:R-:W-:-:S04]  /*04b0*/  FMNMX3 R5, R28, R5, R29, !PT ;  /* 0x000000051c057276 */ /* 0x008fc8000780001d */
[----:B-----5:R-:W-:-:S04]  /*04c0*/  FMNMX3 R5, R26, R5, R27, !PT ;  /* 0x000000051a057276 */ /* 0x020fc8000780001b */
[----:B------:R-:W-:-:S04]  /*04d0*/  FMNMX3 R5, R20, R5, R21, !PT ;  /* 0x0000000514057276 */ /* 0x000fc80007800015 */
[----:B------:R-:W-:-:S04]  /*04e0*/  FMNMX3 R5, R9, R5, R12, !PT ;  /* 0x0000000509057276 */ /* 0x000fc8000780000c */
[----:B----4-:R-:W-:-:S04]  /*04f0*/  FMNMX3 R5, R14, R5, R17, !PT ;  /* 0x000000050e057276 */ /* 0x010fc80007800011 */
[----:B------:R-:W-:-:S04]  /*0500*/  FMNMX3 R5, R18, R5, R23, !PT ;  /* 0x0000000512057276 */ /* 0x000fc80007800017 */
[----:B------:R-:W-:Y:S01]  /*0510*/  FMNMX3 R0, R24, R5, R10, !PT ;  /* 0x0000000518007276 */ /* 0x000fe2000780000a */
[----:B------:R-:W-:Y:S06]  /*0520*/  @P0 BRA `(.L_x_2) ;  /* 0xfffffffc00100947 */ /* 0x000fec000383ffff */
.L_x_1:
[----:B------:R-:W-:Y:S05]  /*0530*/  @!P1 BRA `(.L_x_0) ;  /* 0x00000004000c9947 */ /* 0x000fea0003800000 */
[----:B------:R-:W0:Y:S01]  /*0540*/  LDCU UR8, c[0x0][0x38c] ;  /* 0x00007180ff0877ac */ /* 0x000e220008000800 */
[----:B------:R-:W-:Y:S01]  /*0550*/  ISETP.GE.U32.AND P0, PT, R2, 0x8, PT ;  /* 0x000000080200780c */ /* 0x000fe20003f06070 */
[----:B0-----:R-:W-:-:S04]  /*0560*/  ULOP3.LUT UR5, UR8, 0x7, URZ, 0xc0, !UPT ;  /* 0x0000000708057892 */ /* 0x001fc8000f8ec0ff */
[----:B------:R-:W-:-:S08]  /*0570*/  UISETP.NE.AND UP0, UPT, UR5, URZ, UPT ;  /* 0x000000ff0500728c */ /* 0x000fd0000bf05270 */
[----:B------:R-:W-:Y:S05]  /*0580*/  @!P0 BRA `(.L_x_3) ;  /* 0x0000000000788947 */ /* 0x000fea0003800000 */
[----:B------:R-:W0:Y:S01]  /*0590*/  LDC.64 R4, c[0x0][0x380] ;  /* 0x0000e000ff047b82 */ /* 0x000e220000000a00 */
[----:B------:R-:W-:-:S05]  /*05a0*/  IMAD R9, R8, UR8, R3 ;  /* 0x0000000808097c24 */ /* 0x000fca000f8e0203 */
[C---:B------:R-:W-:Y:S02]  /*05b0*/  IADD3 R19, PT, PT, R9.reuse, 0x1, RZ ;  /* 0x0000000109137810 */ /* 0x040fe40007ffe0ff */
[C---:B------:R-:W-:Y:S02]  /*05c0*/  IADD3 R15, PT, PT, R9.reuse, 0x3, RZ ;  /* 0x00000003090f7810 */ /* 0x040fe40007ffe0ff */
[C---:B------:R-:W-:Y:S02]  /*05d0*/  IADD3 R21, PT, PT, R9.reuse, 0x2, RZ ;  /* 0x0000000209157810 */ /* 0x040fe40007ffe0ff */
[C---:B------:R-:W-:Y:S02]  /*05e0*/  IADD3 R11, PT, PT, R9.reuse, 0x4, RZ ;  /* 0x00000004090b7810 */ /* 0x040fe40007ffe0ff */
[C---:B------:R-:W-:Y:S02]  /*05f0*/  IADD3 R13, PT, PT, R9.reuse, 0x5, RZ ;  /* 0x00000005090d7810 */ /* 0x040fe40007ffe0ff */
[C---:B------:R-:W-:Y:S01]  /*0600*/  IADD3 R23, PT, PT, R9.reuse, 0x6, RZ ;  /* 0x0000000609177810 */ /* 0x040fe20007ffe0ff */
[----:B0-----:R-:W-:-:S04]  /*0610*/  IMAD.WIDE.U32 R16, R9, 0x4, R4 ;  /* 0x0000000409107825 */ /* 0x001fc800078e0004 */
[--C-:B------:R-:W-:Y:S01]  /*0620*/  IMAD.WIDE.U32 R18, R19, 0x4, R4.reuse ;  /* 0x0000000413127825 */ /* 0x100fe200078e0004 */
[----:B------:R0:W2:Y:S03]  /*0630*/  LDG.E R7, desc[UR6][R16.64] ;  /* 0x0000000610077981 */ /* 0x0000a6000c1e1900 */
[--C-:B------:R-:W-:Y:S01]  /*0640*/  IMAD.WIDE.U32 R14, R15, 0x4, R4.reuse ;  /* 0x000000040f0e7825 */ /* 0x100fe200078e0004 */
[----:B------:R-:W2:Y:S01]  /*0650*/  LDG.E R2, desc[UR6][R18.64] ;  /* 0x0000000612027981 */ /* 0x000ea2000c1e1900 */
[----:B------:R-:W-:Y:S02]  /*0660*/  IADD3 R9, PT, PT, R9, 0x7, RZ ;  /* 0x0000000709097810 */ /* 0x000fe40007ffe0ff */
[--C-:B------:R-:W-:Y:S02]  /*0670*/  IMAD.WIDE.U32 R20, R21, 0x4, R4.reuse ;  /* 0x0000000415147825 */ /* 0x100fe400078e0004 */
[----:B------:R-:W3:Y:S02]  /*0680*/  LDG.E R14, desc[UR6][R14.64] ;  /* 0x000000060e0e7981 */ /* 0x000ee4000c1e1900 */
[----:B------:R-:W-:-:S02]  /*0690*/  IMAD.WIDE.U32 R10, R11, 0x4, R4 ;  /* 0x000000040b0a7825 */ /* 0x000fc400078e0004 */
[----:B------:R-:W3:Y:S02]  /*06a0*/  LDG.E R6, desc[UR6][R20.64] ;  /* 0x0000000614067981 */ /* 0x000ee4000c1e1900 */
[--C-:B------:R-:W-:Y:S02]  /*06b0*/  IMAD.WIDE.U32 R12, R13, 0x4, R4.reuse ;  /* 0x000000040d0c7825 */ /* 0x100fe400078e0004 */
[----:B------:R-:W4:Y:S02]  /*06c0*/  LDG.E R11, desc[UR6][R10.64] ;  /* 0x000000060a0b7981 */ /* 0x000f24000c1e1900 */
[--C-:B0-----:R-:W-:Y:S02]  /*06d0*/  IMAD.WIDE.U32 R16, R23, 0x4, R4.reuse ;  /* 0x0000000417107825 */ /* 0x101fe400078e0004 */
[----:B------:R-:W4:Y:S02]  /*06e0*/  LDG.E R12, desc[UR6][R12.64] ;  /* 0x000000060c0c7981 */ /* 0x000f24000c1e1900 */
[----:B------:R-:W-:-:S02]  /*06f0*/  IMAD.WIDE.U32 R4, R9, 0x4, R4 ;  /* 0x0000000409047825 */ /* 0x000fc400078e0004 */
[----:B------:R-:W5:Y:S04]  /*0700*/  LDG.E R17, desc[UR6][R16.64] ;  /* 0x0000000610117981 */ /* 0x000f68000c1e1900 */
[----:B------:R-:W5:Y:S01]  /*0710*/  LDG.E R4, desc[UR6][R4.64] ;  /* 0x0000000604047981 */ /* 0x000f62000c1e1900 */
[----:B------:R-:W-:Y:S02]  /*0720*/  IADD3 R3, PT, PT, R3, 0x8, RZ ;  /* 0x0000000803037810 */ /* 0x000fe40007ffe0ff */
[----:B--2---:R-:W-:-:S04]  /*0730*/  FMNMX3 R7, R7, R0, R2, !PT ;  /* 0x0000000007077276 */ /* 0x004fc80007800002 */
[----:B---3--:R-:W-:-:S04]  /*0740*/  FMNMX3 R6, R6, R7, R14, !PT ;  /* 0x0000000706067276 */ /* 0x008fc8000780000e */
[----:B----4-:R-:W-:-:S04]  /*0750*/  FMNMX3 R6, R11, R6, R12, !PT ;  /* 0x000000060b067276 */ /* 0x010fc8000780000c */
[----:B-----5:R-:W-:-:S07]  /*0760*/  FMNMX3 R0, R17, R6, R4, !PT ;  /* 0x0000000611007276 */ /* 0x020fce0007800004 */
.L_x_3:
[----:B------:R-:W-:Y:S05]  /*0770*/  BRA.U !UP0, `(.L_x_0) ;  /* 0x00000001087c7547 */ /* 0x000fea000b800000 */
[----:B------:R-:W-:Y:S02]  /*0780*/  UISETP.GE.U32.AND UP0, UPT, UR5, 0x4, UPT ;  /* 0x000000040500788c */ /* 0x000fe4000bf06070 */
[----:B------:R-:W-:-:S04]  /*0790*/  ULOP3.LUT UR4, UR8, 0x3, URZ, 0xc0, !UPT ;  /* 0x0000000308047892 */ /* 0x000fc8000f8ec0ff */
[----:B------:R-:W-:-:S03]  /*07a0*/  UISETP.NE.AND UP1, UPT, UR4, URZ, UPT ;  /* 0x000000ff0400728c */ /* 0x000fc6000bf25270 */
[----:B------:R-:W-:Y:S08]  /*07b0*/  BRA.U !UP0, `(.L_x_4) ;  /* 0x0000000108407547 */ /* 0x000ff0000b800000 */
[----:B------:R-:W0:Y:S01]  /*07c0*/  LDC.64 R4, c[0x0][0x380] ;  /* 0x0000e000ff047b82 */ /* 0x000e220000000a00 */
[----:B------:R-:W-:-:S05]  /*07d0*/  IMAD R9, R8, UR8, R3 ;  /* 0x0000000808097c24 */ /* 0x000fca000f8e0203 */
[C---:B------:R-:W-:Y:S02]  /*07e0*/  IADD3 R11, PT, PT, R9.reuse, 0x1, RZ ;  /* 0x00000001090b7810 */ /* 0x040fe40007ffe0ff */
[C---:B------:R-:W-:Y:S01]  /*07f0*/  IADD3 R13, PT, PT, R9.reuse, 0x2, RZ ;  /* 0x00000002090d7810 */ /* 0x040fe20007ffe0ff */
[C---:B0-----:R-:W-:Y:S01]  /*0800*/  IMAD.WIDE.U32 R6, R9.reuse, 0x4, R4 ;  /* 0x0000000409067825 */ /* 0x041fe200078e0004 */
[----:B------:R-:W-:-:S03]  /*0810*/  IADD3 R9, PT, PT, R9, 0x3, RZ ;  /* 0x0000000309097810 */ /* 0x000fc60007ffe0ff */
[--C-:B------:R-:W-:Y:S02]  /*0820*/  IMAD.WIDE.U32 R10, R11, 0x4, R4.reuse ;  /* 0x000000040b0a7825 */ /* 0x100fe400078e0004 */
[----:B------:R-:W2:Y:S02]  /*0830*/  LDG.E R7, desc[UR6][R6.64] ;  /* 0x0000000606077981 */ /* 0x000ea4000c1e1900 */
[--C-:B------:R-:W-:Y:S02]  /*0840*/  IMAD.WIDE.U32 R12, R13, 0x4, R4.reuse ;  /* 0x000000040d0c7825 */ /* 0x100fe400078e0004 */
[----:B------:R-:W2:Y:S02]  /*0850*/  LDG.E R10, desc[UR6][R10.64] ;  /* 0x000000060a0a7981 */ /* 0x000ea4000c1e1900 */
[----:B------:R-:W-:Y:S02]  /*0860*/  IMAD.WIDE.U32 R4, R9, 0x4, R4 ;  /* 0x0000000409047825 */ /* 0x000fe400078e0004 */
[----:B------:R-:W3:Y:S04]  /*0870*/  LDG.E R13, desc[UR6][R12.64] ;  /* 0x000000060c0d7981 */ /* 0x000ee8000c1e1900 */
[----:B------:R-:W3:Y:S01]  /*0880*/  LDG.E R4, desc[UR6][R4.64] ;  /* 0x0000000604047981 */ /* 0x000ee2000c1e1900 */
[----:B------:R-:W-:-:S02]  /*0890*/  IADD3 R3, PT, PT, R3, 0x4, RZ ;  /* 0x0000000403037810 */ /* 0x000fc40007ffe0ff */
[----:B--2---:R-:W-:-:S04]  /*08a0*/  FMNMX3 R0, R7, R0, R10, !PT ;  /* 0x0000000007007276 */ /* 0x004fc8000780000a */
[----:B---3--:R-:W-:-:S07]  /*08b0*/  FMNMX3 R0, R13, R0, R4, !PT ;  /* 0x000000000d007276 */ /* 0x008fce0007800004 */
.L_x_4:
[----:B------:R-:W-:Y:S05]  /*08c0*/  BRA.U !UP1, `(.L_x_0) ;  /* 0x0000000109287547 */ /* 0x000fea000b800000 */
[----:B------:R-:W0:Y:S01]  /*08d0*/  LDC.64 R4, c[0x0][0x380] ;  /* 0x0000e000ff047b82 */ /* 0x000e220000000a00 */
[----:B------:R-:W-:Y:S01]  /*08e0*/  IMAD R7, R8, UR8, R3 ;  /* 0x0000000808077c24 */ /* 0x000fe2000f8e0203 */
[----:B------:R-:W-:-:S12]  /*08f0*/  UIADD3 UR4, UPT, UPT, -UR4, URZ, URZ ;  /* 0x000000ff04047290 */ /* 0x000fd8000fffe1ff */
.L_x_5:
[----:B0-----:R-:W-:-:S06]  /*0900*/  IMAD.WIDE.U32 R2, R7, 0x4, R4 ;  /* 0x0000000407027825 */ /* 0x001fcc00078e0004 */
[----:B------:R-:W2:Y:S01]  /*0910*/  LDG.E R3, desc[UR6][R2.64] ;  /* 0x0000000602037981 */ /* 0x000ea2000c1e1900 */
[----:B------:R-:W-:Y:S01]  /*0920*/  UIADD3 UR4, UPT, UPT, UR4, 0x1, URZ ;  /* 0x0000000104047890 */ /* 0x000fe2000fffe0ff */
[----:B------:R-:W-:-:S03]  /*0930*/  IADD3 R7, PT, PT, R7, 0x1, RZ ;  /* 0x0000000107077810 */ /* 0x000fc60007ffe0ff */
[----:B------:R-:W-:Y:S01]  /*0940*/  UISETP.NE.AND UP0, UPT, UR4, URZ, UPT ;  /* 0x000000ff0400728c */ /* 0x000fe2000bf05270 */
[----:B--2---:R-:W-:-:S08]  /*0950*/  FMNMX R0, R3, R0, !PT ;  /* 0x0000000003007209 */ /* 0x004fd00007800000 */
[----:B------:R-:W-:Y:S05]  /*0960*/  BRA.U UP0, `(.L_x_5) ;  /* 0xfffffffd00e47547 */ /* 0x000fea000b83ffff */
.L_x_0:
[----:B------:R-:W0:Y:S01]  /*0970*/  LDC R9, c[0x0][0x38c] ;  /* 0x0000e300ff097b82 */ /* 0x000e220000000800 */
[----:B------:R-:W-:Y:S02]  /*0980*/  MOV R7, RZ ;  /* 0x000000ff00077202 */ /* 0x000fe40000000f00 */
[----:B0-----:R-:W-:-:S13]  /*0990*/  ISETP.GE.AND P0, PT, R9, 0x1, PT ;  /* 0x000000010900780c */ /* 0x001fda0003f06270 */
[----:B------:R-:W-:Y:S05]  /*09a0*/  @!P0 BRA `(.L_x_6) ;  /* 0x0000000c00e48947 */ /* 0x000fea0003800000 */
[C---:B------:R-:W-:Y:S01]  /*09b0*/  ISETP.GE.U32.AND P0, PT, R9.reuse, 0x8, PT ;  /* 0x000000080900780c */ /* 0x040fe20003f06070 */
[----:B------:R-:W-:Y:S01]  /*09c0*/  HFMA2 R7, -RZ, RZ, 0, 0 ;  /* 0x00000000ff077431 */ /* 0x000fe200000001ff */
[----:B------:R-:W-:Y:S02]  /*09d0*/  LOP3.LUT R18, R9, 0x7, RZ, 0xc0, !PT ;  /* 0x0000000709127812 */ /* 0x000fe400078ec0ff */
[----:B------:R-:W-:Y:S02]  /*09e0*/  MOV R13, RZ ;  /* 0x000000ff000d7202 */ /* 0x000fe40000000f00 */
[----:B------:R-:W-:-:S07]  /*09f0*/  ISETP.NE.AND P1, PT, R18, RZ, PT ;  /* 0x000000ff1200720c */ /* 0x000fce0003f25270 */
[----:B------:R-:W-:Y:S06]  /*0a00*/  @!P0 BRA `(.L_x_7) ;  /* 0x0000000400e88947 */ /* 0x000fec0003800000 */
[----:B------:R-:W0:Y:S01]  /*0a10*/  LDC.64 R2, c[0x0][0x380] ;  /* 0x0000e000ff027b82 */ /* 0x000e220000000a00 */
[----:B------:R-:W-:Y:S01]  /*0a20*/  LOP3.LUT R13, R9, 0x7ffffff8, RZ, 0xc0, !PT ;  /* 0x7ffffff8090d7812 */ /* 0x000fe200078ec0ff */
[----:B------:R-:W-:Y:S01]  /*0a30*/  IMAD R9, R8, R9, 0x3 ;  /* 0x0000000308097424 */ /* 0x000fe200078e0209 */
[----:B------:R-:W-:Y:S02]  /*0a40*/  MOV R7, RZ ;  /* 0x000000ff00077202 */ /* 0x000fe40000000f00 */
[----:B------:R-:W-:-:S07]  /*0a50*/  IADD3 R6, PT, PT, -R13, RZ, RZ ;  /* 0x000000ff0d067210 */ /* 0x000fce0007ffe1ff */
.L_x_8:
[----:B-1----:R-:W-:-:S05]  /*0a60*/  IADD3 R5, PT, PT, R9, -0x3, RZ ;  /* 0xfffffffd09057810 */ /* 0x002fca0007ffe0ff */
[----:B0-----:R-:W-:-:S05]  /*0a70*/  IMAD.WIDE.U32 R4, R5, 0x4, R2 ;  /* 0x0000000405047825 */ /* 0x001fca00078e0002 */
[----:B------:R-:W2:Y:S01]  /*0a80*/  LDG.E R11, desc[UR6][R4.64] ;  /* 0x00000006040b7981 */ /* 0x000ea2000c1e1900 */
[----:B------:R-:W-:Y:S01]  /*0a90*/  HFMA2 R12, -RZ, RZ, 0.96630859375, -0.0022525787353515625 ;  /* 0x3bbb989dff0c7431 */ /* 0x000fe200000001ff */
[----:B------:R-:W-:Y:S01]  /*0aa0*/  MOV R14, 0x437c0000 ;  /* 0x437c0000000e7802 */ /* 0x000fe20000000f00 */
[----:B--2---:R-:W-:-:S04]  /*0ab0*/  FADD R11, R11, -R0 ;  /* 0x800000000b0b7221 */ /* 0x004fc80000000000 */
[----:B------:R-:W-:-:S04]  /*0ac0*/  FFMA.SAT R15, R11, R12, 0.5 ;  /* 0x3f0000000b0f7423 */ /* 0x000fc8000000200c */
[----:B------:R-:W-:-:S04]  /*0ad0*/  FFMA.RM R15, R15, R14, 12582913 ;  /* 0x4b4000010f0f7423 */ /* 0x000fc8000000400e */
[C---:B------:R-:W-:Y:S01]  /*0ae0*/  FADD R10, R15.reuse, -12583039 ;  /* 0xcb40007f0f0a7421 */ /* 0x040fe20000000000 */
[----:B------:R-:W-:-:S03]  /*0af0*/  SHF.L.U32 R16, R15, 0x17, RZ ;  /* 0x000000170f107819 */ /* 0x000fc600000006ff */
[----:B------:R-:W-:-:S04]  /*0b00*/  FFMA R10, R11, 1.4426950216293334961, -R10 ;  /* 0x3fb8aa3b0b0a7823 */ /* 0x000fc8000000080a */
[----:B------:R-:W-:Y:S01]  /*0b10*/  FFMA R17, R11, 1.925963033500011079e-08, R10 ;  /* 0x32a570600b117823 */ /* 0x000fe2000000000a */
[----:B------:R-:W-:-:S05]  /*0b20*/  IADD3 R11, PT, PT, R9, -0x2, RZ ;  /* 0xfffffffe090b7810 */ /* 0x000fca0007ffe0ff */
[----:B------:R-:W0:Y:S01]  /*0b30*/  MUFU.EX2 R17, R17 ;  /* 0x0000001100117308 */ /* 0x000e220000000800 */
[----:B------:R-:W-:-:S04]  /*0b40*/  IMAD.WIDE.U32 R10, R11, 0x4, R2 ;  /* 0x000000040b0a7825 */ /* 0x000fc800078e0002 */
[----:B0-----:R-:W-:-:S05]  /*0b50*/  FMUL R16, R16, R17 ;  /* 0x0000001110107220 */ /* 0x001fca0000400000 */
[----:B------:R0:W-:Y:S04]  /*0b60*/  STG.E desc[UR6][R4.64], R16 ;  /* 0x0000001004007986 */ /* 0x0001e8000c101906 */
[----:B------:R-:W2:Y:S01]  /*0b70*/  LDG.E R15, desc[UR6][R10.64] ;  /* 0x000000060a0f7981 */ /* 0x000ea2000c1e1900 */
[----:B------:R-:W-:-:S05]  /*0b80*/  IADD3 R17, PT, PT, R9, -0x1, RZ ;  /* 0xffffffff09117810 */ /* 0x000fca0007ffe0ff */
[----:B0-----:R-:W-:-:S04]  /*0b90*/  IMAD.WIDE.U32 R4, R17, 0x4, R2 ;  /* 0x0000000411047825 */ /* 0x001fc800078e0002 */
[----:B--2---:R-:W-:-:S04]  /*0ba0*/  FADD R15, R15, -R0 ;  /* 0x800000000f0f7221 */ /* 0x004fc80000000000 */
[----:B------:R-:W-:-:S04]  /*0bb0*/  FFMA.SAT R19, R15, R12, 0.5 ;  /* 0x3f0000000f137423 */ /* 0x000fc8000000200c */
[----:B------:R-:W-:-:S04]  /*0bc0*/  FFMA.RM R19, R19, R14, 12582913 ;  /* 0x4b40000113137423 */ /* 0x000fc8000000400e */
[----:B------:R-:W-:-:S04]  /*0bd0*/  FADD R20, R19, -12583039 ;  /* 0xcb40007f13147421 */ /* 0x000fc80000000000 */
[----:B------:R-:W-:-:S04]  /*0be0*/  FFMA R20, R15, 1.4426950216293334961, -R20 ;  /* 0x3fb8aa3b0f147823 */ /* 0x000fc80000000814 */
[----:B------:R-:W-:Y:S01]  /*0bf0*/  FFMA R20, R15, 1.925963033500011079e-08, R20 ;  /* 0x32a570600f147823 */ /* 0x000fe20000000014 */
[----:B------:R-:W-:-:S05]  /*0c00*/  SHF.L.U32 R15, R19, 0x17, RZ ;  /* 0x00000017130f7819 */ /* 0x000fca00000006ff */
[----:B------:R-:W0:Y:S02]  /*0c10*/  MUFU.EX2 R20, R20 ;  /* 0x0000001400147308 */ /* 0x000e240000000800 */
[----:B0-----:R-:W-:-:S05]  /*0c20*/  FMUL R15, R15, R20 ;  /* 0x000000140f0f7220 */ /* 0x001fca0000400000 */
[----:B------:R0:W-:Y:S04]  /*0c30*/  STG.E desc[UR6][R10.64], R15 ;  /* 0x0000000f0a007986 */ /* 0x0001e8000c101906 */
[----:B------:R-:W2:Y:S01]  /*0c40*/  LDG.E R17, desc[UR6][R4.64] ;  /* 0x0000000604117981 */ /* 0x000ea2000c1e1900 */
        /* <DEDUP_REMOVED lines=11> */
[----:B------:R-:W2:Y:S02]  /*0d00*/  LDG.E R19, desc[UR6][R10.64] ;  /* 0x000000060a137981 */ /* 0x000ea4000c1e1900 */
[----:B--2---:R-:W-:-:S04]  /*0d10*/  FADD R19, R19, -R0 ;  /* 0x8000000013137221 */ /* 0x004fc80000000000 */
[----:B------:R-:W-:-:S04]  /*0d20*/  FFMA.SAT R21, R19, R12, 0.5 ;  /* 0x3f00000013157423 */ /* 0x000fc8000000200c */
[----:B------:R-:W-:-:S04]  /*0d30*/  FFMA.RM R21, R21, R14, 12582913 ;  /* 0x4b40000115157423 */ /* 0x000fc8000000400e */
[----:B------:R-:W-:-:S04]  /*0d40*/  FADD R20, R21, -12583039 ;  /* 0xcb40007f15147421 */ /* 0x000fc80000000000 */
[----:B------:R-:W-:-:S04]  /*0d50*/  FFMA R20, R19, 1.4426950216293334961, -R20 ;  /* 0x3fb8aa3b13147823 */ /* 0x000fc80000000814 */
[----:B------:R-:W-:Y:S01]  /*0d60*/  FFMA R20, R19, 1.925963033500011079e-08, R20 ;  /* 0x32a5706013147823 */ /* 0x000fe20000000014 */
[----:B------:R-:W-:Y:S02]  /*0d70*/  SHF.L.U32 R19, R21, 0x17, RZ ;  /* 0x0000001715137819 */ /* 0x000fe400000006ff */
[----:B------:R-:W-:-:S03]  /*0d80*/  IADD3 R21, PT, PT, R9, 0x1, RZ ;  /* 0x0000000109157810 */ /* 0x000fc60007ffe0ff */
[----:B------:R-:W1:Y:S02]  /*0d90*/  MUFU.EX2 R20, R20 ;  /* 0x0000001400147308 */ /* 0x000e640000000800 */
[----:B0-----:R-:W-:-:S04]  /*0da0*/  IMAD.WIDE.U32 R4, R21, 0x4, R2 ;  /* 0x0000000415047825 */ /* 0x001fc800078e0002 */
[----:B-1----:R-:W-:-:S05]  /*0db0*/  FMUL R19, R19, R20 ;  /* 0x0000001413137220 */ /* 0x002fca0000400000 */
        /* <DEDUP_REMOVED lines=40> */
[----:B------:R-:W2:Y:S01]  /*1040*/  LDG.E R27, desc[UR6][R10.64] ;  /* 0x000000060a1b7981 */ /* 0x000ea2000c1e1900 */
[----:B------:R-:W-:Y:S01]  /*1050*/  FADD R16, R16, R7 ;  /* 0x0000000710107221 */ /* 0x000fe20000000000 */
[----:B------:R-:W-:Y:S02]  /*1060*/  IADD3 R6, PT, PT, R6, 0x8, RZ ;  /* 0x0000000806067810 */ /* 0x000fe40007ffe0ff */
[----:B------:R-:W-:Y:S01]  /*1070*/  IADD3 R9, PT, PT, R9, 0x8, RZ ;  /* 0x0000000809097810 */ /* 0x000fe20007ffe0ff */
[----:B------:R-:W-:Y:S01]  /*1080*/  FADD R16, R16, R15 ;  /* 0x0000000f10107221 */ /* 0x000fe20000000000 */
[----:B------:R-:W-:-:S03]  /*1090*/  ISETP.NE.AND P0, PT, R6, RZ, PT ;  /* 0x000000ff0600720c */ /* 0x000fc60003f05270 */
[----:B------:R-:W-:-:S04]  /*10a0*/  FADD R16, R16, R17 ;  /* 0x0000001110107221 */ /* 0x000fc80000000000 */
[----:B------:R-:W-:-:S04]  /*10b0*/  FADD R16, R16, R19 ;  /* 0x0000001310107221 */ /* 0x000fc80000000000 */
[----:B------:R-:W-:-:S04]  /*10c0*/  FADD R16, R16, R21 ;  /* 0x0000001510107221 */ /* 0x000fc80000000000 */
[----:B------:R-:W-:-:S04]  /*10d0*/  FADD R16, R16, R23 ;  /* 0x0000001710107221 */ /* 0x000fc80000000000 */
[----:B------:R-:W-:Y:S01]  /*10e0*/  FADD R16, R16, R25 ;  /* 0x0000001910107221 */ /* 0x000fe20000000000 */
[----:B--2---:R-:W-:-:S04]  /*10f0*/  FADD R27, R27, -R0 ;  /* 0x800000001b1b7221 */ /* 0x004fc80000000000 */
[----:B------:R-:W-:-:S04]  /*1100*/  FFMA.SAT R29, R27, R12, 0.5 ;  /* 0x3f0000001b1d7423 */ /* 0x000fc8000000200c */
[----:B------:R-:W-:-:S04]  /*1110*/  FFMA.RM R29, R29, R14, 12582913 ;  /* 0x4b4000011d1d7423 */ /* 0x000fc8000000400e */
[C---:B------:R-:W-:Y:S01]  /*1120*/  FADD R12, R29.reuse, -12583039 ;  /* 0xcb40007f1d0c7421 */ /* 0x040fe20000000000 */
[----:B------:R-:W-:-:S03]  /*1130*/  SHF.L.U32 R29, R29, 0x17, RZ ;  /* 0x000000171d1d7819 */ /* 0x000fc600000006ff */
[----:B------:R-:W-:-:S04]  /*1140*/  FFMA R12, R27, 1.4426950216293334961, -R12 ;  /* 0x3fb8aa3b1b0c7823 */ /* 0x000fc8000000080c */
[----:B------:R-:W-:-:S06]  /*1150*/  FFMA R12, R27, 1.925963033500011079e-08, R12 ;  /* 0x32a570601b0c7823 */ /* 0x000fcc000000000c */
[----:B------:R-:W0:Y:S02]  /*1160*/  MUFU.EX2 R12, R12 ;  /* 0x0000000c000c7308 */ /* 0x000e240000000800 */
[----:B0-----:R-:W-:-:S04]  /*1170*/  FMUL R29, R29, R12 ;  /* 0x0000000c1d1d7220 */ /* 0x001fc80000400000 */
[----:B------:R-:W-:Y:S01]  /*1180*/  FADD R7, R16, R29 ;  /* 0x0000001d10077221 */ /* 0x000fe20000000000 */
[----:B------:R1:W-:Y:S01]  /*1190*/  STG.E desc[UR6][R10.64], R29 ;  /* 0x0000001d0a007986 */ /* 0x0003e2000c101906 */
[----:B------:R-:W-:Y:S05]  /*11a0*/  @P0 BRA `(.L_x_8) ;  /* 0xfffffff8002c0947 */ /* 0x000fea000383ffff */
.L_x_7:
[----:B------:R-:W-:Y:S05]  /*11b0*/  @!P1 BRA `(.L_x_6) ;  /* 0x0000000400e09947 */ /* 0x000fea0003800000 */
[----:B------:R-:W0:Y:S01]  /*11c0*/  LDCU UR5, c[0x0][0x38c] ;  /* 0x00007180ff0577ac */ /* 0x000e220008000800 */
[----:B------:R-:W-:Y:S01]  /*11d0*/  ISETP.GE.U32.AND P0, PT, R18, 0x4, PT ;  /* 0x000000041200780c */ /* 0x000fe20003f06070 */
[----:B0-----:R-:W-:-:S04]  /*11e0*/  ULOP3.LUT UR8, UR5, 0x3, URZ, 0xc0, !UPT ;  /* 0x0000000305087892 */ /* 0x001fc8000f8ec0ff */
[----:B------:R-:W-:-:S08]  /*11f0*/  UISETP.NE.AND UP0, UPT, UR8, URZ, UPT ;  /* 0x000000ff0800728c */ /* 0x000fd0000bf05270 */
[----:B------:R-:W-:Y:S05]  /*1200*/  @!P0 BRA `(.L_x_9) ;  /* 0x0000000000f08947 */ /* 0x000fea0003800000 */
[----:B------:R-:W1:Y:S01]  /*1210*/  LDC.64 R2, c[0x0][0x380] ;  /* 0x0000e000ff027b82 */ /* 0x000e620000000a00 */
[----:B------:R-:W-:-:S04]  /*1220*/  IMAD R15, R8, UR5, R13 ;  /* 0x00000005080f7c24 */ /* 0x000fc8000f8e020d */
[----:B-1----:R-:W-:-:S05]  /*1230*/  IMAD.WIDE.U32 R4, R15, 0x4, R2 ;  /* 0x000000040f047825 */ /* 0x002fca00078e0002 */
[----:B------:R-:W2:Y:S01]  /*1240*/  LDG.E R9, desc[UR6][R4.64] ;  /* 0x0000000604097981 */ /* 0x000ea2000c1e1900 */
[----:B------:R-:W-:Y:S01]  /*1250*/  HFMA2 R6, -RZ, RZ, 0.96630859375, -0.0022525787353515625 ;  /* 0x3bbb989dff067431 */ /* 0x000fe200000001ff */
[----:B------:R-:W-:Y:S01]  /*1260*/  IADD3 R17, PT, PT, R15, 0x1, RZ ;  /* 0x000000010f117810 */ /* 0x000fe20007ffe0ff */
[----:B--2---:R-:W-:Y:S01]  /*1270*/  FADD R11, R9, -R0 ;  /* 0x80000000090b7221 */ /* 0x004fe20000000000 */
[----:B------:R-:W-:-:S03]  /*1280*/  MOV R9, 0x437c0000 ;  /* 0x437c000000097802 */ /* 0x000fc60000000f00 */
[----:B------:R-:W-:-:S04]  /*1290*/  FFMA.SAT R10, R11, R6, 0.5 ;  /* 0x3f0000000b0a7423 */ /* 0x000fc80000002006 */
[----:B------:R-:W-:-:S04]  /*12a0*/  FFMA.RM R10, R10, R9, 12582913 ;  /* 0x4b4000010a0a7423 */ /* 0x000fc80000004009 */
[----:B------:R-:W-:-:S04]  /*12b0*/  FADD R12, R10, -12583039 ;  /* 0xcb40007f0a0c7421 */ /* 0x000fc80000000000 */
[----:B------:R-:W-:-:S04]  /*12c0*/  FFMA R12, R11, 1.4426950216293334961, -R12 ;  /* 0x3fb8aa3b0b0c7823 */ /* 0x000fc8000000080c */
[----:B------:R-:W-:Y:S01]  /*12d0*/  FFMA R14, R11, 1.925963033500011079e-08, R12 ;  /* 0x32a570600b0e7823 */ /* 0x000fe2000000000c */
[----:B------:R-:W-:-:S03]  /*12e0*/  SHF.L.U32 R12, R10, 0x17, RZ ;  /* 0x000000170a0c7819 */ /* 0x000fc600000006ff */
[----:B------:R-:W0:Y:S02]  /*12f0*/  MUFU.EX2 R11, R14 ;  /* 0x0000000e000b7308 */ /* 0x000e240000000800 */
[----:B0-----:R-:W-:Y:S01]  /*1300*/  FMUL R12, R12, R11 ;  /* 0x0000000b0c0c7220 */ /* 0x001fe20000400000 */
[----:B------:R-:W-:-:S04]  /*1310*/  IMAD.WIDE.U32 R10, R17, 0x4, R2 ;  /* 0x00000004110a7825 */ /* 0x000fc800078e0002 */
[----:B------:R0:W-:Y:S04]  /*1320*/  STG.E desc[UR6][R4.64], R12 ;  /* 0x0000000c04007986 */ /* 0x0001e8000c101906 */
[----:B------:R-:W2:Y:S01]  /*1330*/  LDG.E R17, desc[UR6][R10.64] ;  /* 0x000000060a117981 */ /* 0x000ea2000c1e1900 */
[----:B------:R-:W-:-:S05]  /*1340*/  IADD3 R19, PT, PT, R15, 0x2, RZ ;  /* 0x000000020f137810 */ /* 0x000fca0007ffe0ff */
        /* <DEDUP_REMOVED lines=12> */
[----:B------:R-:W-:-:S05]  /*1410*/  IADD3 R15, PT, PT, R15, 0x3, RZ ;  /* 0x000000030f0f7810 */ /* 0x000fca0007ffe0ff */
[----:B------:R-:W-:-:S04]  /*1420*/  IMAD.WIDE.U32 R2, R15, 0x4, R2 ;  /* 0x000000040f027825 */ /* 0x000fc800078e0002 */
[----:B--2---:R-:W-:-:S04]  /*1430*/  FADD R19, R19, -R0 ;  /* 0x8000000013137221 */ /* 0x004fc80000000000 */
[----:B------:R-:W-:-:S04]  /*1440*/  FFMA.SAT R14, R19, R6, 0.5 ;  /* 0x3f000000130e7423 */ /* 0x000fc80000002006 */
[----:B------:R-:W-:-:S04]  /*1450*/  FFMA.RM R14, R14, R9, 12582913 ;  /* 0x4b4000010e0e7423 */ /* 0x000fc80000004009 */
[C---:B------:R-:W-:Y:S01]  /*1460*/  FADD R16, R14.reuse, -12583039 ;  /* 0xcb40007f0e107421 */ /* 0x040fe20000000000 */
[----:B------:R-:W-:-:S03]  /*1470*/  SHF.L.U32 R14, R14, 0x17, RZ ;  /* 0x000000170e0e7819 */ /* 0x000fc600000006ff */
[----:B------:R-:W-:-:S04]  /*1480*/  FFMA R16, R19, 1.4426950216293334961, -R16 ;  /* 0x3fb8aa3b13107823 */ /* 0x000fc80000000810 */
[----:B------:R-:W-:-:S04]  /*1490*/  FFMA R16, R19, 1.925963033500011079e-08, R16 ;  /* 0x32a5706013107823 */ /* 0x000fc80000000010 */
[----:B------:R-:W1:Y:S02]  /*14a0*/  MUFU.EX2 R19, R16 ;  /* 0x0000001000137308 */ /* 0x000e640000000800 */
[----:B-1----:R-:W-:-:S05]  /*14b0*/  FMUL R19, R14, R19 ;  /* 0x000000130e137220 */ /* 0x002fca0000400000 */
[----:B------:R2:W-:Y:S04]  /*14c0*/  STG.E desc[UR6][R4.64], R19 ;  /* 0x0000001304007986 */ /* 0x0005e8000c101906 */
[----:B0-----:R-:W3:Y:S01]  /*14d0*/  LDG.E R11, desc[UR6][R2.64] ;  /* 0x00000006020b7981 */ /* 0x001ee2000c1e1900 */
[----:B------:R-:W-:Y:S01]  /*14e0*/  FADD R12, R7, R12 ;  /* 0x0000000c070c7221 */ /* 0x000fe20000000000 */
[----:B------:R-:W-:-:S03]  /*14f0*/  IADD3 R13, PT, PT, R13, 0x4, RZ ;  /* 0x000000040d0d7810 */ /* 0x000fc60007ffe0ff */
[----:B------:R-:W-:-:S04]  /*1500*/  FADD R12, R12, R17 ;  /* 0x000000110c0c7221 */ /* 0x000fc80000000000 */
[----:B------:R-:W-:Y:S01]  /*1510*/  FADD R12, R12, R19 ;  /* 0x000000130c0c7221 */ /* 0x000fe20000000000 */
[----:B---3--:R-:W-:-:S04]  /*1520*/  FADD R11, R11, -R0 ;  /* 0x800000000b0b7221 */ /* 0x008fc80000000000 */
[----:B------:R-:W-:-:S04]  /*1530*/  FFMA.SAT R6, R11, R6, 0.5 ;  /* 0x3f0000000b067423 */ /* 0x000fc80000002006 */
[----:B------:R-:W-:-:S04]  /*1540*/  FFMA.RM R6, R6, R9, 12582913 ;  /* 0x4b40000106067423 */ /* 0x000fc80000004009 */
[C---:B------:R-:W-:Y:S01]  /*1550*/  FADD R10, R6.reuse, -12583039 ;  /* 0xcb40007f060a7421 */ /* 0x040fe20000000000 */
[----:B------:R-:W-:-:S03]  /*1560*/  SHF.L.U32 R6, R6, 0x17, RZ ;  /* 0x0000001706067819 */ /* 0x000fc600000006ff */
[----:B------:R-:W-:-:S04]  /*1570*/  FFMA R10, R11, 1.4426950216293334961, -R10 ;  /* 0x3fb8aa3b0b0a7823 */ /* 0x000fc8000000080a */
[----:B------:R-:W-:-:S04]  /*1580*/  FFMA R10, R11, 1.925963033500011079e-08, R10 ;  /* 0x32a570600b0a7823 */ /* 0x000fc8000000000a */
[----:B------:R-:W0:Y:S02]  /*1590*/  MUFU.EX2 R9, R10 ;  /* 0x0000000a00097308 */ /* 0x000e240000000800 */
[----:B0-----:R-:W-:-:S04]  /*15a0*/  FMUL R9, R6, R9 ;  /* 0x0000000906097220 */ /* 0x001fc80000400000 */
[----:B------:R-:W-:Y:S01]  /*15b0*/  FADD R7, R12, R9 ;  /* 0x000000090c077221 */ /* 0x000fe20000000000 */
[----:B------:R2:W-:Y:S06]  /*15c0*/  STG.E desc[UR6][R2.64], R9 ;  /* 0x0000000902007986 */ /* 0x0005ec000c101906 */
.L_x_9:
[----:B------:R-:W-:Y:S05]  /*15d0*/  BRA.U !UP0, `(.L_x_6) ;  /* 0x0000000108d87547 */ /* 0x000fea000b800000 */
[----:B------:R-:W-:Y:S02]  /*15e0*/  UISETP.NE.AND UP0, UPT, UR8, 0x1, UPT ;  /* 0x000000010800788c */ /* 0x000fe4000bf05270 */
[----:B------:R-:W-:-:S04]  /*15f0*/  ULOP3.LUT UR4, UR5, 0x1, URZ, 0xc0, !UPT ;  /* 0x0000000105047892 */ /* 0x000fc8000f8ec0ff */
[----:B------:R-:W-:-:S03]  /*1600*/  UISETP.NE.U32.AND UP1, UPT, UR4, 0x1, UPT ;  /* 0x000000010400788c */ /* 0x000fc6000bf25070 */
[----:B------:R-:W-:Y:S08]  /*1610*/  BRA.U !UP0, `(.L_x_10) ;  /* 0x0000000108807547 */ /* 0x000ff0000b800000 */
[----:B-12---:R-:W0:Y:S01]  /*1620*/  LDC.64 R4, c[0x0][0x380] ;  /* 0x0000e000ff047b82 */ /* 0x006e220000000a00 */
[----:B------:R-:W-:-:S04]  /*1630*/  IMAD R11, R8, UR5, R13 ;  /* 0x00000005080b7c24 */ /* 0x000fc8000f8e020d */
[----:B0-----:R-:W-:-:S05]  /*1640*/  IMAD.WIDE.U32 R2, R11, 0x4, R4 ;  /* 0x000000040b027825 */ /* 0x001fca00078e0004 */
[----:B------:R-:W2:Y:S01]  /*1650*/  LDG.E R9, desc[UR6][R2.64] ;  /* 0x0000000602097981 */ /* 0x000ea2000c1e1900 */
[----:B------:R-:W-:Y:S01]  /*1660*/  HFMA2 R12, -RZ, RZ, 0.96630859375, -0.0022525787353515625 ;  /* 0x3bbb989dff0c7431 */ /* 0x000fe200000001ff */
[----:B------:R-:W-:Y:S02]  /*1670*/  MOV R14, 0x437c0000 ;  /* 0x437c0000000e7802 */ /* 0x000fe40000000f00 */
        /* <DEDUP_REMOVED lines=9> */
[----:B------:R-:W0:Y:S02]  /*1710*/  MUFU.EX2 R9, R10 ;  /* 0x0000000a00097308 */ /* 0x000e240000000800 */
[----:B0-----:R-:W-:-:S05]  /*1720*/  FMUL R6, R6, R9 ;  /* 0x0000000906067220 */ /* 0x001fca0000400000 */
[----:B------:R0:W-:Y:S04]  /*1730*/  STG.E desc[UR6][R2.64], R6 ;  /* 0x0000000602007986 */ /* 0x0001e8000c101906 */
[----:B------:R-:W2:Y:S01]  /*1740*/  LDG.E R9, desc[UR6][R4.64] ;  /* 0x0000000604097981 */ /* 0x000ea2000c1e1900 */
[----:B------:R-:W-:Y:S01]  /*1750*/  FADD R7, R7, R6 ;  /* 0x0000000607077221 */ /* 0x000fe20000000000 */
[----:B------:R-:W-:Y:S01]  /*1760*/  IADD3 R13, PT, PT, R13, 0x2, RZ ;  /* 0x000000020d0d7810 */ /* 0x000fe20007ffe0ff */
[----:B--2---:R-:W-:-:S04]  /*1770*/  FADD R9, R9, -R0 ;  /* 0x8000000009097221 */ /* 0x004fc80000000000 */
[----:B------:R-:W-:-:S04]  /*1780*/  FFMA.SAT R11, R9, R12, 0.5 ;  /* 0x3f000000090b7423 */ /* 0x000fc8000000200c */
[----:B------:R-:W-:-:S04]  /*1790*/  FFMA.RM R11, R11, R14, 12582913 ;  /* 0x4b4000010b0b7423 */ /* 0x000fc8000000400e */
[C---:B------:R-:W-:Y:S01]  /*17a0*/  FADD R12, R11.reuse, -12583039 ;  /* 0xcb40007f0b0c7421 */ /* 0x040fe20000000000 */
[----:B------:R-:W-:-:S03]  /*17b0*/  SHF.L.U32 R11, R11, 0x17, RZ ;  /* 0x000000170b0b7819 */ /* 0x000fc600000006ff */
[----:B------:R-:W-:-:S04]  /*17c0*/  FFMA R12, R9, 1.4426950216293334961, -R12 ;  /* 0x3fb8aa3b090c7823 */ /* 0x000fc8000000080c */
[----:B------:R-:W-:-:S06]  /*17d0*/  FFMA R12, R9, 1.925963033500011079e-08, R12 ;  /* 0x32a57060090c7823 */ /* 0x000fcc000000000c */
[----:B------:R-:W1:Y:S02]  /*17e0*/  MUFU.EX2 R12, R12 ;  /* 0x0000000c000c7308 */ /* 0x000e640000000800 */
[----:B-1----:R-:W-:-:S04]  /*17f0*/  FMUL R11, R11, R12 ;  /* 0x0000000c0b0b7220 */ /* 0x002fc80000400000 */
[----:B------:R-:W-:Y:S01]  /*1800*/  FADD R7, R7, R11 ;  /* 0x0000000b07077221 */ /* 0x000fe20000000000 */
[----:B------:R0:W-:Y:S06]  /*1810*/  STG.E desc[UR6][R4.64], R11 ;  /* 0x0000000b04007986 */ /* 0x0001ec000c101906 */
.L_x_10:
[----:B------:R-:W-:Y:S05]  /*1820*/  BRA.U UP1, `(.L_x_6) ;  /* 0x0000000101447547 */ /* 0x000fea000b800000 */
[----:B0-2---:R-:W0:Y:S01]  /*1830*/  LDC.64 R2, c[0x0][0x380] ;  /* 0x0000e000ff027b82 */ /* 0x005e220000000a00 */
[----:B------:R-:W-:-:S04]  /*1840*/  IMAD R13, R8, UR5, R13 ;  /* 0x00000005080d7c24 */ /* 0x000fc8000f8e020d */
[----:B0-----:R-:W-:-:S05]  /*1850*/  IMAD.WIDE.U32 R2, R13, 0x4, R2 ;  /* 0x000000040d027825 */ /* 0x001fca00078e0002 */
[----:B-1----:R-:W2:Y:S01]  /*1860*/  LDG.E R5, desc[UR6][R2.64] ;  /* 0x0000000602057981 */ /* 0x002ea2000c1e1900 */
        /* <DEDUP_REMOVED lines=13> */
.L_x_6:
[----:B0-23--:R-:W0:Y:S02]  /*1940*/  LDC R3, c[0x0][0x38c] ;  /* 0x0000e300ff037b82 */ /* 0x00de240000000800 */
[----:B0-----:R-:W-:-:S13]  /*1950*/  ISETP.GE.AND P0, PT, R3, 0x1, PT ;  /* 0x000000010300780c */ /* 0x001fda0003f06270 */
[----:B------:R-:W-:Y:S05]  /*1960*/  @!P0 EXIT ;  /* 0x000000000000894d */ /* 0x000fea0003800000 */
[C---:B------:R-:W-:Y:S01]  /*1970*/  ISETP.GE.U32.AND P0, PT, R3.reuse, 0x10, PT ;  /* 0x000000100300780c */ /* 0x040fe20003f06070 */
[----:B-1----:R-:W-:Y:S01]  /*1980*/  HFMA2 R5, -RZ, RZ, 0, 0 ;  /* 0x00000000ff057431 */ /* 0x002fe200000001ff */
[----:B------:R-:W-:-:S11]  /*1990*/  LOP3.LUT R6, R3, 0xf, RZ, 0xc0, !PT ;  /* 0x0000000f03067812 */ /* 0x000fd600078ec0ff */
[----:B------:R-:W-:Y:S05]  /*19a0*/  @!P0 BRA `(.L_x_11) ;  /* 0x0000001000948947 */ /* 0x000fea0003800000 */
[----:B------:R-:W0:Y:S01]  /*19b0*/  LDC.64 R12, c[0x0][0x380] ;  /* 0x0000e000ff0c7b82 */ /* 0x000e220000000a00 */
[----:B------:R-:W-:Y:S01]  /*19c0*/  LOP3.LUT R5, R3, 0x7ffffff0, RZ, 0xc0, !PT ;  /* 0x7ffffff003057812 */ /* 0x000fe200078ec0ff */
[----:B------:R-:W-:-:S03]  /*19d0*/  IMAD R4, R8, R3, 0x7 ;  /* 0x0000000708047424 */ /* 0x000fc600078e0203 */
[----:B------:R-:W-:-:S07]  /*19e0*/  IADD3 R3, PT, PT, -R5, RZ, RZ ;  /* 0x000000ff05037210 */ /* 0x000fce0007ffe1ff */
.L_x_44:
[----:B------:R-:W-:-:S05]  /*19f0*/  IADD3 R15, PT, PT, R4, -0x7, RZ ;  /* 0xfffffff9040f7810 */ /* 0x000fca0007ffe0ff */
[----:B0-----:R-:W-:-:S05]  /*1a00*/  IMAD.WIDE.U32 R14, R15, 0x4, R12 ;  /* 0x000000040f0e7825 */ /* 0x001fca00078e000c */
[----:B-1----:R-:W2:Y:S01]  /*1a10*/  LDG.E R0, desc[UR6][R14.64] ;  /* 0x000000060e007981 */ /* 0x002ea2000c1e1900 */
[----:B------:R-:W0:Y:S01]  /*1a20*/  MUFU.RCP R2, R7 ;  /* 0x0000000700027308 */ /* 0x000e220000001000 */
[----:B------:R-:W-:Y:S01]  /*1a30*/  IADD3 R3, PT, PT, R3, 0x10, RZ ;  /* 0x0000001003037810 */ /* 0x000fe20007ffe0ff */
[----:B------:R-:W-:Y:S03]  /*1a40*/  BSSY.RECONVERGENT B2, `(.L_x_12) ;  /* 0x000000c000027945 */ /* 0x000fe60003800200 */
[----:B------:R-:W-:Y:S01]  /*1a50*/  ISETP.NE.AND P2, PT, R3, RZ, PT ;  /* 0x000000ff0300720c */ /* 0x000fe20003f45270 */
[----:B0-----:R-:W-:-:S04]  /*1a60*/  FFMA R9, R2, -R7, 1 ;  /* 0x3f80000002097423 */ /* 0x001fc80000000807 */
[----:B------:R-:W-:Y:S01]  /*1a70*/  FFMA R9, R2, R9, R2 ;  /* 0x0000000902097223 */ /* 0x000fe20000000002 */
[----:B--2---:R-:W0:Y:S03]  /*1a80*/  FCHK P0, R0, R7 ;  /* 0x0000000700007302 */ /* 0x004e260000000000 */
[----:B------:R-:W-:-:S04]  /*1a90*/  FFMA R2, R0, R9, RZ ;  /* 0x0000000900027223 */ /* 0x000fc800000000ff */
[----:B------:R-:W-:-:S04]  /*1aa0*/  FFMA R10, R2, -R7, R0 ;  /* 0x80000007020a7223 */ /* 0x000fc80000000000 */
[----:B------:R-:W-:Y:S01]  /*1ab0*/  FFMA R9, R9, R10, R2 ;  /* 0x0000000a09097223 */ /* 0x000fe20000000002 */
[----:B0-----:R-:W-:Y:S06]  /*1ac0*/  @!P0 BRA `(.L_x_13) ;  /* 0x00000000000c8947 */ /* 0x001fec0003800000 */
[----:B------:R-:W-:-:S07]  /*1ad0*/  MOV R10, 0x1af0 ;  /* 0x00001af0000a7802 */ /* 0x000fce0000000f00 */
[----:B------:R-:W-:Y:S05]  /*1ae0*/  CALL.REL.NOINC `($__internal_0_$__cuda_sm3x_div_rn_noftz_f32_slowpath) ;  /* 0x0000002000707944 */ /* 0x000fea0003c00000 */
[----:B------:R-:W-:-:S07]  /*1af0*/  MOV R9, R0 ;  /* 0x0000000000097202 */ /* 0x000fce0000000f00 */
.L_x_13:
[----:B------:R-:W-:Y:S05]  /*1b00*/  BSYNC.RECONVERGENT B2 ;  /* 0x0000000000027941 */ /* 0x000fea0003800200 */
.L_x_12:
[----:B------:R-:W-:Y:S01]  /*1b10*/  IADD3 R17, PT, PT, R4, -0x6, RZ ;  /* 0xfffffffa04117810 */ /* 0x000fe20007ffe0ff */
[----:B------:R0:W-:Y:S04]  /*1b20*/  STG.E desc[UR6][R14.64], R9 ;  /* 0x000000090e007986 */ /* 0x0001e8000c101906 */
[----:B------:R-:W-:-:S05]  /*1b30*/  IMAD.WIDE.U32 R16, R17, 0x4, R12 ;  /* 0x0000000411107825 */ /* 0x000fca00078e000c */
[----:B------:R-:W2:Y:S01]  /*1b40*/  LDG.E R19, desc[UR6][R16.64] ;  /* 0x0000000610137981 */ /* 0x000ea2000c1e1900 */
[----:B------:R-:W1:Y:S01]  /*1b50*/  MUFU.RCP R0, R7 ;  /* 0x0000000700007308 */ /* 0x000e620000001000 */
[----:B------:R-:W-:Y:S01]  /*1b60*/  BSSY.RECONVERGENT B2, `(.L_x_14) ;  /* 0x000000c000027945 */ /* 0x000fe20003800200 */
[----:B-1----:R-:W-:-:S04]  /*1b70*/  FFMA R11, R0, -R7, 1 ;  /* 0x3f800000000b7423 */ /* 0x002fc80000000807 */
[----:B------:R-:W-:Y:S02]  /*1b80*/  FFMA R0, R0, R11, R0 ;  /* 0x0000000b00007223 */ /* 0x000fe40000000000 */
[----:B--2---:R-:W1:Y:S02]  /*1b90*/  FCHK P0, R19, R7 ;  /* 0x0000000713007302 */ /* 0x004e640000000000 */
[----:B------:R-:W-:-:S04]  /*1ba0*/  FFMA R2, R0, R19, RZ ;  /* 0x0000001300027223 */ /* 0x000fc800000000ff */
[----:B------:R-:W-:-:S04]  /*1bb0*/  FFMA R11, R2, -R7, R19 ;  /* 0x80000007020b7223 */ /* 0x000fc80000000013 */
[----:B------:R-:W-:Y:S01]  /*1bc0*/  FFMA R11, R0, R11, R2 ;  /* 0x0000000b000b7223 */ /* 0x000fe20000000002 */
[----:B01----:R-:W-:Y:S06]  /*1bd0*/  @!P0 BRA `(.L_x_15) ;  /* 0x0000000000108947 */ /* 0x003fec0003800000 */
[----:B------:R-:W-:Y:S02]  /*1be0*/  MOV R0, R19 ;  /* 0x0000001300007202 */ /* 0x000fe40000000f00 */
[----:B------:R-:W-:-:S07]  /*1bf0*/  MOV R10, 0x1c10 ;  /* 0x00001c10000a7802 */ /* 0x000fce0000000f00 */
[----:B------:R-:W-:Y:S05]  /*1c00*/  CALL.REL.NOINC `($__internal_0_$__cuda_sm3x_div_rn_noftz_f32_slowpath) ;  /* 0x0000002000287944 */ /* 0x000fea0003c00000 */
[----:B------:R-:W-:-:S07]  /*1c10*/  MOV R11, R0 ;  /* 0x00000000000b7202 */ /* 0x000fce0000000f00 */
.L_x_15:
[----:B------:R-:W-:Y:S05]  /*1c20*/  BSYNC.RECONVERGENT B2 ;  /* 0x0000000000027941 */ /* 0x000fea0003800200 */
.L_x_14:
        /* <DEDUP_REMOVED lines=17> */
.L_x_17:
[----:B------:R-:W-:Y:S05]  /*1d40*/  BSYNC.RECONVERGENT B2 ;  /* 0x0000000000027941 */ /* 0x000fea0003800200 */
.L_x_16:
        /* <DEDUP_REMOVED lines=17> */
.L_x_19:
[----:B------:R-:W-:Y:S05]  /*1e60*/  BSYNC.RECONVERGENT B2 ;  /* 0x0000000000027941 */ /* 0x000fea0003800200 */
.L_x_18:
        /* <DEDUP_REMOVED lines=17> */
.L_x_21:
[----:B------:R-:W-:Y:S05]  /*1f80*/  BSYNC.RECONVERGENT B2 ;  /* 0x0000000000027941 */ /* 0x000fea0003800200 */
.L_x_20:
        /* <DEDUP_REMOVED lines=17> */
.L_x_23:
[----:B------:R-:W-:Y:S05]  /*20a0*/  BSYNC.RECONVERGENT B2 ;  /* 0x0000000000027941 */ /* 0x000fea0003800200 */
.L_x_22:
        /* <DEDUP_REMOVED lines=17> */
.L_x_25:
[----:B------:R-:W-:Y:S05]  /*21c0*/  BSYNC.RECONVERGENT B2 ;  /* 0x0000000000027941 */ /* 0x000fea0003800200 */
.L_x_24:
[C---:B------:R-:W-:Y:S01]  /*21d0*/  IMAD.WIDE.U32 R16, R4.reuse, 0x4, R12 ;  /* 0x0000000404107825 */ /* 0x040fe200078e000c */
[----:B------:R0:W-:Y:S04]  /*21e0*/  STG.E desc[UR6][R14.64], R9 ;  /* 0x000000090e007986 */ /* 0x0001e8000c101906 */
[----:B------:R-:W2:Y:S01]  /*21f0*/  LDG.E R19, desc[UR6][R16.64] ;  /* 0x0000000610137981 */ /* 0x000ea2000c1e1900 */
[----:B------:R-:W1:Y:S01]  /*2200*/  MUFU.RCP R0, R7 ;  /* 0x0000000700007308 */ /* 0x000e620000001000 */
[----:B------:R-:W-:Y:S01]  /*2210*/  BSSY.RECONVERGENT B2, `(.L_x_26) ;  /* 0x000000d000027945 */ /* 0x000fe20003800200 */
[----:B------:R-:W-:Y:S01]  /*2220*/  IADD3 R2, PT, PT, R4, 0x8, RZ ;  /* 0x0000000804027810 */ /* 0x000fe20007ffe0ff */
[----:B-1----:R-:W-:-:S04]  /*2230*/  FFMA R11, R0, -R7, 1 ;  /* 0x3f800000000b7423 */ /* 0x002fc80000000807 */
[----:B------:R-:W-:Y:S01]  /*2240*/  FFMA R0, R0, R11, R0 ;  /* 0x0000000b00007223 */ /* 0x000fe20000000000 */
[----:B--2---:R-:W1:Y:S03]  /*2250*/  FCHK P0, R19, R7 ;  /* 0x0000000713007302 */ /* 0x004e660000000000 */
        /* <DEDUP_REMOVED lines=8> */
.L_x_27:
[----:B------:R-:W-:Y:S05]  /*22e0*/  BSYNC.RECONVERGENT B2 ;  /* 0x0000000000027941 */ /* 0x000fea0003800200 */
.L_x_26:
[----:B------:R-:W-:Y:S01]  /*22f0*/  IADD3 R15, PT, PT, R4, 0x1, RZ ;  /* 0x00000001040f7810 */ /* 0x000fe20007ffe0ff */
        /* <DEDUP_REMOVED lines=16> */
.L_x_29:
[----:B------:R-:W-:Y:S05]  /*2400*/  BSYNC.RECONVERGENT B2 ;  /* 0x0000000000027941 */ /* 0x000fea0003800200 */
.L_x_28:
        /* <DEDUP_REMOVED lines=17> */
.L_x_31:
[----:B------:R-:W-:Y:S05]  /*2520*/  BSYNC.RECONVERGENT B2 ;  /* 0x0000000000027941 */ /* 0x000fea0003800200 */
.L_x_30:
        /* <DEDUP_REMOVED lines=17> */
.L_x_33:
[----:B------:R-:W-:Y:S05]  /*2640*/  BSYNC.RECONVERGENT B2 ;  /* 0x0000000000027941 */ /* 0x000fea0003800200 */
.L_x_32:
        /* <DEDUP_REMOVED lines=17> */
.L_x_35:
[----:B------:R-:W-:Y:S05]  /*2760*/  BSYNC.RECONVERGENT B2 ;  /* 0x0000000000027941 */ /* 0x000fea0003800200 */
.L_x_34:
        /* <DEDUP_REMOVED lines=17> */
.L_x_37:
[----:B------:R-:W-:Y:S05]  /*2880*/  BSYNC.RECONVERGENT B2 ;  /* 0x0000000000027941 */ /* 0x000fea0003800200 */
.L_x_36:
        /* <DEDUP_REMOVED lines=17> */
.L_x_39:
[----:B------:R-:W-:Y:S05]  /*29a0*/  BSYNC.RECONVERGENT B2 ;  /* 0x0000000000027941 */ /* 0x000fea0003800200 */
.L_x_38:
        /* <DEDUP_REMOVED lines=17> */
.L_x_41:
[----:B------:R-:W-:Y:S05]  /*2ac0*/  BSYNC.RECONVERGENT B2 ;  /* 0x0000000000027941 */ /* 0x000fea0003800200 */
.L_x_40:
[----:B------:R-:W-:Y:S01]  /*2ad0*/  IMAD.WIDE.U32 R16, R2, 0x4, R12 ;  /* 0x0000000402107825 */ /* 0x000fe200078e000c */
[----:B------:R0:W-:Y:S04]  /*2ae0*/  STG.E desc[UR6][R14.64], R9 ;  /* 0x000000090e007986 */ /* 0x0001e8000c101906 */
        /* <DEDUP_REMOVED lines=13> */
.L_x_43:
[----:B------:R-:W-:Y:S05]  /*2bc0*/  BSYNC.RECONVERGENT B2 ;  /* 0x0000000000027941 */ /* 0x000fea0003800200 */
.L_x_42:
[----:B------:R1:W-:Y:S01]  /*2bd0*/  STG.E desc[UR6][R16.64], R0 ;  /* 0x0000000010007986 */ /* 0x0003e2000c101906 */
[----:B------:R-:W-:Y:S01]  /*2be0*/  IADD3 R4, PT, PT, R4, 0x10, RZ ;  /* 0x0000001004047810 */ /* 0x000fe20007ffe0ff */
[----:B------:R-:W-:Y:S06]  /*2bf0*/  @P2 BRA `(.L_x_44) ;  /* 0xffffffec007c2947 */ /* 0x000fec000383ffff */
.L_x_11:
[----:B------:R-:W-:-:S13]  /*2c00*/  ISETP.NE.AND P0, PT, R6, RZ, PT ;  /* 0x000000ff0600720c */ /* 0x000fda0003f05270 */
[----:B------:R-:W-:Y:S05]  /*2c10*/  @!P0 EXIT ;  /* 0x000000000000894d */ /* 0x000fea0003800000 */
[----:B------:R-:W0:Y:S01]  /*2c20*/  LDCU UR4, c[0x0][0x38c] ;  /* 0x00007180ff0477ac */ /* 0x000e220008000800 */
[----:B------:R-:W-:Y:S01]  /*2c30*/  ISETP.GE.U32.AND P0, PT, R6, 0x8, PT ;  /* 0x000000080600780c */ /* 0x000fe20003f06070 */
[----:B0-----:R-:W-:-:S12]  /*2c40*/  ULOP3.LUT UR5, UR4, 0x7, URZ, 0xc0, !UPT ;  /* 0x0000000704057892 */ /* 0x001fd8000f8ec0ff */
[----:B------:R-:W-:Y:S05]  /*2c50*/  @!P0 BRA `(.L_x_45) ;  /* 0x0000000800608947 */ /* 0x000fea0003800000 */
[----:B------:R-:W0:Y:S01]  /*2c60*/  LDC.64 R12, c[0x0][0x380] ;  /* 0x0000e000ff0c7b82 */ /* 0x000e220000000a00 */
[----:B------:R-:W-:-:S04]  /*2c70*/  IMAD R2, R8, UR4, R5 ;  /* 0x0000000408027c24 */ /* 0x000fc8000f8e0205 */
[----:B0-----:R-:W-:-:S05]  /*2c80*/  IMAD.WIDE.U32 R12, R2, 0x4, R12 ;  /* 0x00000004020c7825 */ /* 0x001fca00078e000c */
[----:B------:R-:W2:Y:S01]  /*2c90*/  LDG.E R6, desc[UR6][R12.64] ;  /* 0x000000060c067981 */ /* 0x000ea2000c1e1900 */
[----:B-1----:R-:W0:Y:S01]  /*2ca0*/  MUFU.RCP R0, R7 ;  /* 0x0000000700007308 */ /* 0x002e220000001000 */
[----:B------:R-:W-:Y:S01]  /*2cb0*/  BSSY.RECONVERGENT B2, `(.L_x_46) ;  /* 0x000000c000027945 */ /* 0x000fe20003800200 */
[----:B0-----:R-:W-:-:S04]  /*2cc0*/  FFMA R3, R0, -R7, 1 ;  /* 0x3f80000000037423 */ /* 0x001fc80000000807 */
[----:B------:R-:W-:Y:S02]  /*2cd0*/  FFMA R0, R0, R3, R0 ;  /* 0x0000000300007223 */ /* 0x000fe40000000000 */
[----:B--2---:R-:W0:Y:S02]  /*2ce0*/  FCHK P0, R6, R7 ;  /* 0x0000000706007302 */ /* 0x004e240000000000 */
[----:B------:R-:W-:-:S04]  /*2cf0*/  FFMA R3, R0, R6, RZ ;  /* 0x0000000600037223 */ /* 0x000fc800000000ff */
[----:B------:R-:W-:-:S04]  /*2d00*/  FFMA R4, R3, -R7, R6 ;  /* 0x8000000703047223 */ /* 0x000fc80000000006 */
[----:B------:R-:W-:Y:S01]  /*2d10*/  FFMA R3, R0, R4, R3 ;  /* 0x0000000400037223 */ /* 0x000fe20000000003 */
[----:B0-----:R-:W-:Y:S06]  /*2d20*/  @!P0 BRA `(.L_x_47) ;  /* 0x0000000000108947 */ /* 0x001fec0003800000 */
[----:B------:R-:W-:Y:S02]  /*2d30*/  MOV R0, R6 ;  /* 0x0000000600007202 */ /* 0x000fe40000000f00 */
[----:B------:R-:W-:-:S07]  /*2d40*/  MOV R10, 0x2d60 ;  /* 0x00002d60000a7802 */ /* 0x000fce0000000f00 */
[----:B------:R-:W-:Y:S05]  /*2d50*/  CALL.REL.NOINC `($__internal_0_$__cuda_sm3x_div_rn_noftz_f32_slowpath) ;  /* 0x0000000c00d47944 */ /* 0x000fea0003c00000 */
[----:B------:R-:W-:-:S07]  /*2d60*/  MOV R3, R0 ;  /* 0x0000000000037202 */ /* 0x000fce0000000f00 */
.L_x_47:
[----:B------:R-:W-:Y:S05]  /*2d70*/  BSYNC.RECONVERGENT B2 ;  /* 0x0000000000027941 */ /* 0x000fea0003800200 */
.L_x_46:
[----:B------:R-:W0:Y:S01]  /*2d80*/  LDC.64 R14, c[0x0][0x380] ;  /* 0x0000e000ff0e7b82 */ /* 0x000e220000000a00 */
[----:B------:R-:W-:Y:S01]  /*2d90*/  IADD3 R9, PT, PT, R2, 0x1, RZ ;  /* 0x0000000102097810 */ /* 0x000fe20007ffe0ff */
[----:B------:R1:W-:Y:S04]  /*2da0*/  STG.E desc[UR6][R12.64], R3 ;  /* 0x000000030c007986 */ /* 0x0003e8000c101906 */
[----:B0-----:R-:W-:-:S05]  /*2db0*/  IMAD.WIDE.U32 R14, R9, 0x4, R14 ;  /* 0x00000004090e7825 */ /* 0x001fca00078e000e */
[----:B------:R-:W2:Y:S01]  /*2dc0*/  LDG.E R11, desc[UR6][R14.64] ;  /* 0x000000060e0b7981 */ /* 0x000ea2000c1e1900 */
[----:B------:R-:W0:Y:S01]  /*2dd0*/  MUFU.RCP R0, R7 ;  /* 0x0000000700007308 */ /* 0x000e220000001000 */
[----:B------:R-:W-:Y:S01]  /*2de0*/  BSSY.RECONVERGENT B2, `(.L_x_48) ;  /* 0x000000c000027945 */ /* 0x000fe20003800200 */
[----:B0-----:R-:W-:-:S04]  /*2df0*/  FFMA R9, R0, -R7, 1 ;  /* 0x3f80000000097423 */ /* 0x001fc80000000807 */
[----:B------:R-:W-:Y:S02]  /*2e00*/  FFMA R0, R0, R9, R0 ;  /* 0x0000000900007223 */ /* 0x000fe40000000000 */
[----:B--2---:R-:W0:Y:S02]  /*2e10*/  FCHK P0, R11, R7 ;  /* 0x000000070b007302 */ /* 0x004e240000000000 */
        /* <DEDUP_REMOVED lines=8> */
.L_x_49:
[----:B------:R-:W-:Y:S05]  /*2ea0*/  BSYNC.RECONVERGENT B2 ;  /* 0x0000000000027941 */ /* 0x000fea0003800200 */
.L_x_48:
        /* <DEDUP_REMOVED lines=18> */
.L_x_51:
[----:B------:R-:W-:Y:S05]  /*2fd0*/  BSYNC.RECONVERGENT B2 ;  /* 0x0000000000027941 */ /* 0x000fea0003800200 */
.L_x_50:
        /* <DEDUP_REMOVED lines=18> */
.L_x_53:
[----:B------:R-:W-:Y:S05]  /*3100*/  BSYNC.RECONVERGENT B2 ;  /* 0x0000000000027941 */ /* 0x000fea0003800200 */
.L_x_52:
        /* <DEDUP_REMOVED lines=18> */
.L_x_55:
[----:B------:R-:W-:Y:S05]  /*3230*/  BSYNC.RECONVERGENT B2 ;  /* 0x0000000000027941 */ /* 0x000fea0003800200 */
.L_x_54:
        /* <DEDUP_REMOVED lines=18> */
.L_x_57:
[----:B------:R-:W-:Y:S05]  /*3360*/  BSYNC.RECONVERGENT B2 ;  /* 0x0000000000027941 */ /* 0x000fea0003800200 */
.L_x_56:
        /* <DEDUP_REMOVED lines=18> */
.L_x_59:
[----:B------:R-:W-:Y:S05]  /*3490*/  BSYNC.RECONVERGENT B2 ;  /* 0x0000000000027941 */ /* 0x000fea0003800200 */
.L_x_58:
        /* <DEDUP_REMOVED lines=17> */
.L_x_61:
[----:B------:R-:W-:Y:S05]  /*35b0*/  BSYNC.RECONVERGENT B2 ;  /* 0x0000000000027941 */ /* 0x000fea0003800200 */
.L_x_60:
[----:B------:R0:W-:Y:S01]  /*35c0*/  STG.E desc[UR6][R2.64], R0 ;  /* 0x0000000002007986 */ /* 0x0001e2000c101906 */
[----:B------:R-:W-:-:S07]  /*35d0*/  IADD3 R5, PT, PT, R5, 0x8, RZ ;  /* 0x0000000805057810 */ /* 0x000fce0007ffe0ff */
.L_x_45:
[----:B------:R-:W-:-:S13]  /*35e0*/  ISETP.NE.AND P0, PT, RZ, UR5, PT ;  /* 0x00000005ff007c0c */ /* 0x000fda000bf05270 */
[----:B------:R-:W-:Y:S05]  /*35f0*/  @!P0 EXIT ;  /* 0x000000000000894d */ /* 0x000fea0003800000 */
[----:B------:R-:W2:Y:S01]  /*3600*/  LDCU UR4, c[0x0][0x38c] ;  /* 0x00007180ff0477ac */ /* 0x000ea20008000800 */
[----:B------:R-:W-:Y:S02]  /*3610*/  UISETP.GE.U32.AND UP0, UPT, UR5, 0x4, UPT ;  /* 0x000000040500788c */ /* 0x000fe4000bf06070 */
[----:B--2---:R-:W-:-:S07]  /*3620*/  ULOP3.LUT UR8, UR4, 0x3, URZ, 0xc0, !UPT ;  /* 0x0000000304087892 */ /* 0x004fce000f8ec0ff */
[----:B------:R-:W-:Y:S05]  /*3630*/  BRA.U !UP0, `(.L_x_62) ;  /* 0x0000000508307547 */ /* 0x000fea000b800000 */
[----:B------:R-:W2:Y:S01]  /*3640*/  LDC.64 R12, c[0x0][0x380] ;  /* 0x0000e000ff0c7b82 */ /* 0x000ea20000000a00 */
[----:B0-----:R-:W-:-:S04]  /*3650*/  IMAD R2, R8, UR4, R5 ;  /* 0x0000000408027c24 */ /* 0x001fc8000f8e0205 */
[----:B--2---:R-:W-:-:S05]  /*3660*/  IMAD.WIDE.U32 R12, R2, 0x4, R12 ;  /* 0x00000004020c7825 */ /* 0x004fca00078e000c */
        /* <DEDUP_REMOVED lines=14> */
.L_x_64:
[----:B------:R-:W-:Y:S05]  /*3750*/  BSYNC.RECONVERGENT B2 ;  /* 0x0000000000027941 */ /* 0x000fea0003800200 */
.L_x_63:
        /* <DEDUP_REMOVED lines=18> */
.L_x_66:
[----:B------:R-:W-:Y:S05]  /*3880*/  BSYNC.RECONVERGENT B2 ;  /* 0x0000000000027941 */ /* 0x000fea0003800200 */
.L_x_65:
        /* <DEDUP_REMOVED lines=18> */
.L_x_68:
[----:B------:R-:W-:Y:S05]  /*39b0*/  BSYNC.RECONVERGENT B2 ;  /* 0x0000000000027941 */ /* 0x000fea0003800200 */
.L_x_67:
        /* <DEDUP_REMOVED lines=17> */
.L_x_70:
[----:B------:R-:W-:Y:S05]  /*3ad0*/  BSYNC.RECONVERGENT B2 ;  /* 0x0000000000027941 */ /* 0x000fea0003800200 */
.L_x_69:
[----:B------:R2:W-:Y:S01]  /*3ae0*/  STG.E desc[UR6][R2.64], R0 ;  /* 0x0000000002007986 */ /* 0x0005e2000c101906 */
[----:B------:R-:W-:-:S07]  /*3af0*/  IADD3 R5, PT, PT, R5, 0x4, RZ ;  /* 0x0000000405057810 */ /* 0x000fce0007ffe0ff */
.L_x_62:
[----:B------:R-:W-:-:S13]  /*3b00*/  ISETP.NE.AND P0, PT, RZ, UR8, PT ;  /* 0x00000008ff007c0c */ /* 0x000fda000bf05270 */
[----:B------:R-:W-:Y:S05]  /*3b10*/  @!P0 EXIT ;  /* 0x000000000000894d */ /* 0x000fea0003800000 */
[----:B0-2---:R-:W0:Y:S01]  /*3b20*/  LDC.64 R2, c[0x0][0x380] ;  /* 0x0000e000ff027b82 */ /* 0x005e220000000a00 */
[----:B------:R-:W2:Y:S01]  /*3b30*/  LDCU UR5, c[0x0][0x38c] ;  /* 0x00007180ff0577ac */ /* 0x000ea20008000800 */
[----:B------:R-:W-:Y:S01]  /*3b40*/  UIADD3 UR4, UPT, UPT, -UR8, URZ, URZ ;  /* 0x000000ff08047290 */ /* 0x000fe2000fffe1ff */
[----:B--2---:R-:W-:-:S11]  /*3b50*/  IMAD R5, R8, UR5, R5 ;  /* 0x0000000508057c24 */ /* 0x004fd6000f8e0205 */
.L_x_73:
[----:B0-2---:R-:W-:-:S05]  /*3b60*/  IMAD.WIDE.U32 R12, R5, 0x4, R2 ;  /* 0x00000004050c7825 */ /* 0x005fca00078e0002 */
[----:B------:R-:W2:Y:S01]  /*3b70*/  LDG.E R11, desc[UR6][R12.64] ;  /* 0x000000060c0b7981 */ /* 0x000ea2000c1e1900 */
[----:B-1----:R-:W0:Y:S01]  /*3b80*/  MUFU.RCP R0, R7 ;  /* 0x0000000700007308 */ /* 0x002e220000001000 */
[----:B------:R-:W-:Y:S01]  /*3b90*/  UIADD3 UR4, UPT, UPT, UR4, 0x1, URZ ;  /* 0x0000000104047890 */ /* 0x000fe2000fffe0ff */
[----:B------:R-:W-:Y:S03]  /*3ba0*/  BSSY.RECONVERGENT B2, `(.L_x_71) ;  /* 0x000000c000027945 */ /* 0x000fe60003800200 */
[----:B------:R-:W-:Y:S01]  /*3bb0*/  UISETP.NE.AND UP0, UPT, UR4, URZ, UPT ;  /* 0x000000ff0400728c */ /* 0x000fe2000bf05270 */
[----:B0-----:R-:W-:-:S04]  /*3bc0*/  FFMA R9, R0, -R7, 1 ;  /* 0x3f80000000097423 */ /* 0x001fc80000000807 */
[----:B------:R-:W-:Y:S01]  /*3bd0*/  FFMA R0, R0, R9, R0 ;  /* 0x0000000900007223 */ /* 0x000fe20000000000 */
[----:B--2---:R-:W0:Y:S03]  /*3be0*/  FCHK P0, R11, R7 ;  /* 0x000000070b007302 */ /* 0x004e260000000000 */
[----:B------:R-:W-:-:S04]  /*3bf0*/  FFMA R4, R0, R11, RZ ;  /* 0x0000000b00047223 */ /* 0x000fc800000000ff */
[----:B------:R-:W-:-:S04]  /*3c00*/  FFMA R9, R4, -R7, R11 ;  /* 0x8000000704097223 */ /* 0x000fc8000000000b */
[----:B------:R-:W-:Y:S01]  /*3c10*/  FFMA R0, R0, R9, R4 ;  /* 0x0000000900007223 */ /* 0x000fe20000000004 */
[----:B0-----:R-:W-:Y:S06]  /*3c20*/  @!P0 BRA `(.L_x_72) ;  /* 0x00000000000c8947 */ /* 0x001fec0003800000 */
[----:B------:R-:W-:Y:S02]  /*3c30*/  MOV R0, R11 ;  /* 0x0000000b00007202 */ /* 0x000fe40000000f00 */
[----:B------:R-:W-:-:S07]  /*3c40*/  MOV R10, 0x3c60 ;  /* 0x00003c60000a7802 */ /* 0x000fce0000000f00 */
[----:B------:R-:W-:Y:S05]  /*3c50*/  CALL.REL.NOINC `($__internal_0_$__cuda_sm3x_div_rn_noftz_f32_slowpath) ;  /* 0x0000000000147944 */ /* 0x000fea0003c00000 */
.L_x_72:
[----:B------:R-:W-:Y:S05]  /*3c60*/  BSYNC.RECONVERGENT B2 ;  /* 0x0000000000027941 */ /* 0x000fea0003800200 */
.L_x_71:
[----:B------:R2:W-:Y:S01]  /*3c70*/  STG.E desc[UR6][R12.64], R0 ;  /* 0x000000000c007986 */ /* 0x0005e2000c101906 */
[----:B------:R-:W-:Y:S01]  /*3c80*/  IADD3 R5, PT, PT, R5, 0x1, RZ ;  /* 0x0000000105057810 */ /* 0x000fe20007ffe0ff */
[----:B------:R-:W-:Y:S06]  /*3c90*/  BRA.U UP0, `(.L_x_73) ;  /* 0xfffffffd00b07547 */ /* 0x000fec000b83ffff */
[----:B------:R-:W-:Y:S05]  /*3ca0*/  EXIT ;  /* 0x000000000000794d */ /* 0x000fea0003800000 */
        .weak           $__internal_0_$__cuda_sm3x_div_rn_noftz_f32_slowpath
        .type           $__internal_0_$__cuda_sm3x_div_rn_noftz_f32_slowpath,@function
        .size           $__internal_0_$__cuda_sm3x_div_rn_noftz_f32_slowpath,(.L_x_86 - $__internal_0_$__cuda_sm3x_div_rn_noftz_f32_slowpath)
$__internal_0_$__cuda_sm3x_div_rn_noftz_f32_slowpath:
[----:B------:R-:W-:Y:S01]  /*3cb0*/  SHF.R.U32.HI R9, RZ, 0x17, R7 ;  /* 0x00000017ff097819 */ /* 0x000fe20000011607 */
[----:B------:R-:W-:Y:S01]  /*3cc0*/  BSSY.RECONVERGENT B0, `(.L_x_74) ;  /* 0x0000065000007945 */ /* 0x000fe20003800200 */
[----:B------:R-:W-:Y:S02]  /*3cd0*/  SHF.R.U32.HI R18, RZ, 0x17, R0 ;  /* 0x00000017ff127819 */ /* 0x000fe40000011600 */
[----:B------:R-:W-:Y:S02]  /*3ce0*/  LOP3.LUT R9, R9, 0xff, RZ, 0xc0, !PT ;  /* 0x000000ff09097812 */ /* 0x000fe400078ec0ff */
[----:B------:R-:W-:Y:S02]  /*3cf0*/  LOP3.LUT R18, R18, 0xff, RZ, 0xc0, !PT ;  /* 0x000000ff12127812 */ /* 0x000fe400078ec0ff */
[----:B------:R-:W-:Y:S02]  /*3d00*/  IADD3 R11, PT, PT, R9, -0x1, RZ ;  /* 0xffffffff090b7810 */ /* 0x000fe40007ffe0ff */
[----:B------:R-:W-:-:S02]  /*3d10*/  IADD3 R19, PT, PT, R18, -0x1, RZ ;  /* 0xffffffff12137810 */ /* 0x000fc40007ffe0ff */
[----:B------:R-:W-:-:S04]  /*3d20*/  ISETP.GT.U32.AND P0, PT, R11, 0xfd, PT ;  /* 0x000000fd0b00780c */ /* 0x000fc80003f04070 */
[----:B------:R-:W-:Y:S02]  /*3d30*/  ISETP.GT.U32.OR P0, PT, R19, 0xfd, P0 ;  /* 0x000000fd1300780c */ /* 0x000fe40000704470 */
[----:B------:R-:W-:-:S11]  /*3d40*/  MOV R19, R7 ;  /* 0x0000000700137202 */ /* 0x000fd60000000f00 */
[----:B------:R-:W-:Y:S01]  /*3d50*/  @!P0 MOV R11, RZ ;  /* 0x000000ff000b8202 */ /* 0x000fe20000000f00 */
[----:B------:R-:W-:Y:S06]  /*3d60*/  @!P0 BRA `(.L_x_75) ;  /* 0x0000000000648947 */ /* 0x000fec0003800000 */
[----:B------:R-:W-:Y:S02]  /*3d70*/  FSETP.GTU.FTZ.AND P0, PT, |R0|, +INF , PT ;  /* 0x7f8000000000780b */ /* 0x000fe40003f1c200 */
[----:B------:R-:W-:-:S04]  /*3d80*/  FSETP.GTU.FTZ.AND P1, PT, |R7|, +INF , PT ;  /* 0x7f8000000700780b */ /* 0x000fc80003f3c200 */
[----:B------:R-:W-:-:S13]  /*3d90*/  PLOP3.LUT P0, PT, P0, P1, PT, 0xf8, 0x8f ;  /* 0x00000000008f781c */ /* 0x000fda0000703f70 */
[----:B------:R-:W-:Y:S05]  /*3da0*/  @P0 BRA `(.L_x_76) ;  /* 0x0000000400540947 */ /* 0x000fea0003800000 */
[----:B------:R-:W-:-:S13]  /*3db0*/  LOP3.LUT P0, RZ, R19, 0x7fffffff, R0, 0xc8, !PT ;  /* 0x7fffffff13ff7812 */ /* 0x000fda000780c800 */
[----:B------:R-:W-:Y:S05]  /*3dc0*/  @!P0 BRA `(.L_x_77) ;  /* 0x0000000400448947 */ /* 0x000fea0003800000 */
[C---:B------:R-:W-:Y:S02]  /*3dd0*/  FSETP.NEU.FTZ.AND P3, PT, |R0|.reuse, +INF , PT ;  /* 0x7f8000000000780b */ /* 0x040fe40003f7d200 */
[----:B------:R-:W-:Y:S02]  /*3de0*/  FSETP.NEU.FTZ.AND P1, PT, |R7|, +INF , PT ;  /* 0x7f8000000700780b */ /* 0x000fe40003f3d200 */
[----:B------:R-:W-:-:S11]  /*3df0*/  FSETP.NEU.FTZ.AND P0, PT, |R0|, +INF , PT ;  /* 0x7f8000000000780b */ /* 0x000fd60003f1d200 */
[----:B------:R-:W-:Y:S05]  /*3e00*/  @!P1 BRA !P3, `(.L_x_77) ;  /* 0x0000000400349947 */ /* 0x000fea0005800000 */
[----:B------:R-:W-:-:S04]  /*3e10*/  LOP3.LUT P3, RZ, R0, 0x7fffffff, RZ, 0xc0, !PT ;  /* 0x7fffffff00ff7812 */ /* 0x000fc8000786c0ff */
[----:B------:R-:W-:-:S13]  /*3e20*/  PLOP3.LUT P1, PT, P1, P3, PT, 0x2f, 0xf2 ;  /* 0x0000000000f2781c */ /* 0x000fda0000f26577 */
[----:B------:R-:W-:Y:S05]  /*3e30*/  @P1 BRA `(.L_x_78) ;  /* 0x0000000400201947 */ /* 0x000fea0003800000 */
[----:B------:R-:W-:-:S04]  /*3e40*/  LOP3.LUT P1, RZ, R19, 0x7fffffff, RZ, 0xc0, !PT ;  /* 0x7fffffff13ff7812 */ /* 0x000fc8000782c0ff */
[----:B------:R-:W-:-:S13]  /*3e50*/  PLOP3.LUT P0, PT, P0, P1, PT, 0x2f, 0xf2 ;  /* 0x0000000000f2781c */ /* 0x000fda0000702577 */
[----:B------:R-:W-:Y:S05]  /*3e60*/  @P0 BRA `(.L_x_79) ;  /* 0x0000000400080947 */ /* 0x000fea0003800000 */
[----:B------:R-:W-:-:S04]  /*3e70*/  IADD3 R11, PT, PT, R18, -0x1, RZ ;  /* 0xffffffff120b7810 */ /* 0x000fc80007ffe0ff */
[----:B------:R-:W-:Y:S02]  /*3e80*/  ISETP.GE.AND P0, PT, R11, RZ, PT ;  /* 0x000000ff0b00720c */ /* 0x000fe40003f06270 */
[----:B------:R-:W-:-:S04]  /*3e90*/  IADD3 R11, PT, PT, R9, -0x1, RZ ;  /* 0xffffffff090b7810 */ /* 0x000fc80007ffe0ff */
[----:B------:R-:W-:-:S07]  /*3ea0*/  ISETP.GE.AND P1, PT, R11, RZ, PT ;  /* 0x000000ff0b00720c */ /* 0x000fce0003f26270 */
[----:B------:R-:W-:Y:S01]  /*3eb0*/  @P0 MOV R11, RZ ;  /* 0x000000ff000b0202 */ /* 0x000fe20000000f00 */
[----:B------:R-:W-:Y:S01]  /*3ec0*/  @!P0 FFMA R0, R0, 1.84467440737095516160e+19, RZ ;  /* 0x5f80000000008823 */ /* 0x000fe200000000ff */
[----:B------:R-:W-:-:S04]  /*3ed0*/  @!P0 MOV R11, 0xffffffc0 ;  /* 0xffffffc0000b8802 */ /* 0x000fc80000000f00 */
[----:B------:R-:W-:Y:S01]  /*3ee0*/  @!P1 FFMA R19, R7, 1.84467440737095516160e+19, RZ ;  /* 0x5f80000007139823 */ /* 0x000fe200000000ff */
[----:B------:R-:W-:-:S07]  /*3ef0*/  @!P1 IADD3 R11, PT, PT, R11, 0x40, RZ ;  /* 0x000000400b0b9810 */ /* 0x000fce0007ffe0ff */
.L_x_75:
[----:B------:R-:W-:Y:S01]  /*3f00*/  LEA R20, R9, 0xc0800000, 0x17 ;  /* 0xc080000009147811 */ /* 0x000fe200078eb8ff */
[----:B------:R-:W-:Y:S01]  /*3f10*/  BSSY.RECONVERGENT B1, `(.L_x_80) ;  /* 0x0000036000017945 */ /* 0x000fe20003800200 */
[----:B------:R-:W-:Y:S02]  /*3f20*/  IADD3 R18, PT, PT, R18, -0x7f, RZ ;  /* 0xffffff8112127810 */ /* 0x000fe40007ffe0ff */
[----:B------:R-:W-:-:S03]  /*3f30*/  IADD3 R23, PT, PT, -R20, R19, RZ ;  /* 0x0000001314177210 */ /* 0x000fc60007ffe1ff */
[C---:B------:R-:W-:Y:S01]  /*3f40*/  IMAD R0, R18.reuse, -0x800000, R0 ;  /* 0xff80000012007824 */ /* 0x040fe200078e0200 */
[----:B------:R-:W0:Y:S01]  /*3f50*/  MUFU.RCP R20, R23 ;  /* 0x0000001700147308 */ /* 0x000e220000001000 */
[----:B------:R-:W-:Y:S01]  /*3f60*/  FADD.FTZ R21, -R23, -RZ ;  /* 0x800000ff17157221 */ /* 0x000fe20000010100 */
[----:B------:R-:W-:-:S04]  /*3f70*/  IADD3 R18, PT, PT, R18, 0x7f, -R9 ;  /* 0x0000007f12127810 */ /* 0x000fc80007ffe809 */
[----:B------:R-:W-:Y:S01]  /*3f80*/  IADD3 R11, PT, PT, R18, R11, RZ ;  /* 0x0000000b120b7210 */ /* 0x000fe20007ffe0ff */
[----:B0-----:R-:W-:-:S04]  /*3f90*/  FFMA R19, R20, R21, 1 ;  /* 0x3f80000014137423 */ /* 0x001fc80000000015 */
[----:B------:R-:W-:-:S04]  /*3fa0*/  FFMA R19, R20, R19, R20 ;  /* 0x0000001314137223 */ /* 0x000fc80000000014 */
[----:B------:R-:W-:-:S04]  /*3fb0*/  FFMA R20, R0, R19, RZ ;  /* 0x0000001300147223 */ /* 0x000fc800000000ff */
[----:B------:R-:W-:-:S04]  /*3fc0*/  FFMA R22, R21, R20, R0 ;  /* 0x0000001415167223 */ /* 0x000fc80000000000 */
[----:B------:R-:W-:-:S04]  /*3fd0*/  FFMA R22, R19, R22, R20 ;  /* 0x0000001613167223 */ /* 0x000fc80000000014 */
[----:B------:R-:W-:-:S04]  /*3fe0*/  FFMA R21, R21, R22, R0 ;  /* 0x0000001615157223 */ /* 0x000fc80000000000 */
[----:B------:R-:W-:-:S05]  /*3ff0*/  FFMA R0, R19, R21, R22 ;  /* 0x0000001513007223 */ /* 0x000fca0000000016 */
[----:B------:R-:W-:-:S04]  /*4000*/  SHF.R.U32.HI R9, RZ, 0x17, R0 ;  /* 0x00000017ff097819 */ /* 0x000fc80000011600 */
[----:B------:R-:W-:-:S04]  /*4010*/  LOP3.LUT R18, R9, 0xff, RZ, 0xc0, !PT ;  /* 0x000000ff09127812 */ /* 0x000fc800078ec0ff */
[----:B------:R-:W-:-:S04]  /*4020*/  IADD3 R9, PT, PT, R18, R11, RZ ;  /* 0x0000000b12097210 */ /* 0x000fc80007ffe0ff */
[----:B------:R-:W-:-:S04]  /*4030*/  IADD3 R18, PT, PT, R9, -0x1, RZ ;  /* 0xffffffff09127810 */ /* 0x000fc80007ffe0ff */
[----:B------:R-:W-:-:S13]  /*4040*/  ISETP.GE.U32.AND P0, PT, R18, 0xfe, PT ;  /* 0x000000fe1200780c */ /* 0x000fda0003f06070 */
[----:B------:R-:W-:Y:S05]  /*4050*/  @!P0 BRA `(.L_x_81) ;  /* 0x0000000000808947 */ /* 0x000fea0003800000 */
[----:B------:R-:W-:-:S13]  /*4060*/  ISETP.GT.AND P0, PT, R9, 0xfe, PT ;  /* 0x000000fe0900780c */ /* 0x000fda0003f04270 */
[----:B------:R-:W-:Y:S05]  /*4070*/  @P0 BRA `(.L_x_82) ;  /* 0x00000000006c0947 */ /* 0x000fea0003800000 */
[----:B------:R-:W-:-:S13]  /*4080*/  ISETP.GE.AND P0, PT, R9, 0x1, PT ;  /* 0x000000010900780c */ /* 0x000fda0003f06270 */
[----:B------:R-:W-:Y:S05]  /*4090*/  @P0 BRA `(.L_x_83) ;  /* 0x0000000000740947 */ /* 0x000fea0003800000 */
[----:B------:R-:W-:Y:S02]  /*40a0*/  ISETP.GE.AND P0, PT, R9, -0x18, PT ;  /* 0xffffffe80900780c */ /* 0x000fe40003f06270 */
[----:B------:R-:W-:-:S11]  /*40b0*/  LOP3.LUT R0, R0, 0x80000000, RZ, 0xc0, !PT ;  /* 0x8000000000007812 */ /* 0x000fd600078ec0ff */
[----:B------:R-:W-:Y:S05]  /*40c0*/  @!P0 BRA `(.L_x_83) ;  /* 0x0000000000688947 */ /* 0x000fea0003800000 */
[CCC-:B------:R-:W-:Y:S01]  /*40d0*/  FFMA.RZ R11, R19.reuse, R21.reuse, R22.reuse ;  /* 0x00000015130b7223 */ /* 0x1c0fe2000000c016 */
[CCC-:B------:R-:W-:Y:S01]  /*40e0*/  FFMA.RP R18, R19.reuse, R21.reuse, R22.reuse ;  /* 0x0000001513127223 */ /* 0x1c0fe20000008016 */
[----:B------:R-:W-:Y:S01]  /*40f0*/  FFMA.RM R21, R19, R21, R22 ;  /* 0x0000001513157223 */ /* 0x000fe20000004016 */
[----:B------:R-:W-:Y:S02]  /*4100*/  IADD3 R19, PT, PT, R9, 0x20, RZ ;  /* 0x0000002009137810 */ /* 0x000fe40007ffe0ff */
[----:B------:R-:W-:Y:S02]  /*4110*/  LOP3.LUT R11, R11, 0x7fffff, RZ, 0xc0, !PT ;  /* 0x007fffff0b0b7812 */ /* 0x000fe400078ec0ff */
[----:B------:R-:W-:Y:S02]  /*4120*/  ISETP.NE.AND P3, PT, R9, RZ, PT ;  /* 0x000000ff0900720c */ /* 0x000fe40003f65270 */
[----:B------:R-:W-:Y:S02]  /*4130*/  LOP3.LUT R20, R11, 0x800000, RZ, 0xfc, !PT ;  /* 0x008000000b147812 */ /* 0x000fe400078efcff */
[----:B------:R-:W-:-:S02]  /*4140*/  ISETP.NE.AND P1, PT, R9, RZ, PT ;  /* 0x000000ff0900720c */ /* 0x000fc40003f25270 */
[----:B------:R-:W-:Y:S02]  /*4150*/  IADD3 R9, PT, PT, -R9, RZ, RZ ;  /* 0x000000ff09097210 */ /* 0x000fe40007ffe1ff */
[----:B------:R-:W-:Y:S02]  /*4160*/  SHF.L.U32 R19, R20, R19, RZ ;  /* 0x0000001314137219 */ /* 0x000fe400000006ff */
[----:B------:R-:W-:Y:S02]  /*4170*/  FSETP.NEU.FTZ.AND P0, PT, R18, R21, PT ;  /* 0x000000151200720b */ /* 0x000fe40003f1d000 */
[----:B------:R-:W-:Y:S02]  /*4180*/  SEL R9, R9, RZ, P3 ;  /* 0x000000ff09097207 */ /* 0x000fe40001800000 */
[----:B------:R-:W-:Y:S02]  /*4190*/  ISETP.NE.AND P1, PT, R19, RZ, P1 ;  /* 0x000000ff1300720c */ /* 0x000fe40000f25270 */
[----:B------:R-:W-:-:S02]  /*41a0*/  SHF.R.U32.HI R20, RZ, R9, R20 ;  /* 0x00000009ff147219 */ /* 0x000fc40000011614 */
[----:B------:R-:W-:Y:S02]  /*41b0*/  PLOP3.LUT P0, PT, P0, P1, PT, 0xf8, 0x8f ;  /* 0x00000000008f781c */ /* 0x000fe40000703f70 */
[----:B------:R-:W-:Y:S02]  /*41c0*/  SHF.R.U32.HI R11, RZ, 0x1, R20 ;  /* 0x00000001ff0b7819 */ /* 0x000fe40000011614 */
[----:B------:R-:W-:-:S04]  /*41d0*/  SEL R18, RZ, 0x1, !P0 ;  /* 0x00000001ff127807 */ /* 0x000fc80004000000 */
[----:B------:R-:W-:-:S04]  /*41e0*/  LOP3.LUT R9, R18, 0x1, R11, 0xf8, !PT ;  /* 0x0000000112097812 */ /* 0x000fc800078ef80b */
[----:B------:R-:W-:-:S04]  /*41f0*/  LOP3.LUT R20, R9, R20, RZ, 0xc0, !PT ;  /* 0x0000001409147212 */ /* 0x000fc800078ec0ff */
[----:B------:R-:W-:-:S04]  /*4200*/  IADD3 R11, PT, PT, R11, R20, RZ ;  /* 0x000000140b0b7210 */ /* 0x000fc80007ffe0ff */
[----:B------:R-:W-:Y:S01]  /*4210*/  LOP3.LUT R0, R11, R0, RZ, 0xfc, !PT ;  /* 0x000000000b007212 */ /* 0x000fe200078efcff */
[----:B------:R-:W-:Y:S06]  /*4220*/  BRA `(.L_x_83) ;  /* 0x0000000000107947 */ /* 0x000fec0003800000 */
.L_x_82:
[----:B------:R-:W-:-:S04]  /*4230*/  LOP3.LUT R0, R0, 0x80000000, RZ, 0xc0, !PT ;  /* 0x8000000000007812 */ /* 0x000fc800078ec0ff */
[----:B------:R-:W-:Y:S01]  /*4240*/  LOP3.LUT R0, R0, 0x7f800000, RZ, 0xfc, !PT ;  /* 0x7f80000000007812 */ /* 0x000fe200078efcff */
[----:B------:R-:W-:Y:S06]  /*4250*/  BRA `(.L_x_83) ;  /* 0x0000000000047947 */ /* 0x000fec0003800000 */
.L_x_81:
[----:B------:R-:W-:-:S07]  /*4260*/  LEA R0, R11, R0, 0x17 ;  /* 0x000000000b007211 */ /* 0x000fce00078eb8ff */
.L_x_83:
[----:B------:R-:W-:Y:S05]  /*4270*/  BSYNC.RECONVERGENT B1 ;  /* 0x0000000000017941 */ /* 0x000fea0003800200 */
.L_x_80:
[----:B------:R-:W-:Y:S05]  /*4280*/  BRA `(.L_x_84) ;  /* 0x0000000000207947 */ /* 0x000fea0003800000 */
.L_x_79:
[----:B------:R-:W-:-:S04]  /*4290*/  LOP3.LUT R0, R19, 0x80000000, R0, 0x48, !PT ;  /* 0x8000000013007812 */ /* 0x000fc800078e4800 */
[----:B------:R-:W-:Y:S01]  /*42a0*/  LOP3.LUT R0, R0, 0x7f800000, RZ, 0xfc, !PT ;  /* 0x7f80000000007812 */ /* 0x000fe200078efcff */
[----:B------:R-:W-:Y:S06]  /*42b0*/  BRA `(.L_x_84) ;  /* 0x0000000000147947 */ /* 0x000fec0003800000 */
.L_x_78:
[----:B------:R-:W-:Y:S01]  /*42c0*/  LOP3.LUT R0, R19, 0x80000000, R0, 0x48, !PT ;  /* 0x8000000013007812 */ /* 0x000fe200078e4800 */
[----:B------:R-:W-:Y:S06]  /*42d0*/  BRA `(.L_x_84) ;  /* 0x00000000000c7947 */ /* 0x000fec0003800000 */
.L_x_77:
[----:B------:R-:W0:Y:S01]  /*42e0*/  MUFU.RSQ R0, -QNAN ;  /* 0xffc0000000007908 */ /* 0x000e220000001400 */
[----:B------:R-:W-:Y:S05]  /*42f0*/  BRA `(.L_x_84) ;  /* 0x0000000000047947 */ /* 0x000fea0003800000 */
.L_x_76:
[----:B------:R-:W-:-:S07]  /*4300*/  FADD.FTZ R0, R0, R7 ;  /* 0x0000000700007221 */ /* 0x000fce0000010000 */
.L_x_84:
[----:B------:R-:W-:Y:S05]  /*4310*/  BSYNC.RECONVERGENT B0 ;  /* 0x0000000000007941 */ /* 0x000fea0003800200 */
.L_x_74:
[----:B------:R-:W-:-:S04]  /*4320*/  HFMA2 R11, -RZ, RZ, 0, 0 ;  /* 0x00000000ff0b7431 */ /* 0x000fc800000001ff */
[----:B0-----:R-:W-:Y:S05]  /*4330*/  RET.REL.NODEC R10 `(_Z14Kernel_SoftmaxPfii) ;  /* 0xffffffbc0a307950 */ /* 0x001fea0003c3ffff */
.L_x_85:
[----:B------:R-:W-:-:S00]  /*4340*/  BRA `(.L_x_85) ;  /* 0xfffffffc00fc7947 */ /* 0x000fc0000383ffff */
[----:B------:R-:W-:-:S00]  /*4350*/  NOP ;  /* 0x0000000000007918 */ /* 0x000fc00000000000 */
        /* <DEDUP_REMOVED lines=10> */
.L_x_86:


//--------------------- .nv.shared.reserved.0     --------------------------
	.section	.nv.shared.reserved.0,"aw",@nobits
	.weak		__nv_reservedSMEM_offset_0_alias
	.size		__nv_reservedSMEM_offset_0_alias, 0, 64
	.other		__nv_reservedSMEM_offset_0_alias,@"STO_CUDA_RESERVED_SHARED STV_DEFAULT"
__nv_reservedSMEM_offset_0_alias:
	.zero		0
	.zero		64


//--------------------- .nv.constant0._Z14Kernel_SoftmaxPfii --------------------------
	.section	.nv.constant0._Z14Kernel_SoftmaxPfii,"a",@progbits
	.sectionflags	@""
	.align	4
.nv.constant0._Z14Kernel_SoftmaxPfii:
	.zero		912


//--------------------- SYMBOLS --------------------------

	.type		.nv.reservedSmem.offset0,@object
	.size		.nv.reservedSmem.offset0,0x4
